	.headerflags	@"EF_CUDA_TEXMODE_UNIFIED EF_CUDA_64BIT_ADDRESS EF_CUDA_ACCELERATORS EF_CUDA_SM90 EF_CUDA_VIRTUAL_SM(EF_CUDA_SM90)"
	.elftype	@"ET_EXEC"


//--------------------- .nv.info                  --------------------------
	.section	.nv.info,"",@"SHT_CUDA_INFO"
	.align	4


	//----- nvinfo : EIATTR_REGCOUNT
	.align		4
        /*0000*/ 	.byte	0x04, 0x2f
        /*0002*/ 	.short	(.L_3 - .L_2)
	.align		4
.L_2:
        /*0004*/ 	.word	index@(triton_poi_fused__native_batch_norm_legit_no_training_mul_softplus_tanh_8)
        /*0008*/ 	.word	0x00000028


	//----- nvinfo : EIATTR_MIN_STACK_SIZE
	.align		4
.L_3:
        /*000c*/ 	.byte	0x04, 0x12
        /*000e*/ 	.short	(.L_5 - .L_4)
	.align		4
.L_4:
        /*0010*/ 	.word	index@(triton_poi_fused__native_batch_norm_legit_no_training_mul_softplus_tanh_8)
        /*0014*/ 	.word	0x00000000


	//----- nvinfo : EIATTR_FRAME_SIZE
	.align		4
.L_5:
        /*0018*/ 	.byte	0x04, 0x11
        /*001a*/ 	.short	(.L_7 - .L_6)
	.align		4
.L_6:
        /*001c*/ 	.word	index@(triton_poi_fused__native_batch_norm_legit_no_training_mul_softplus_tanh_8)
        /*0020*/ 	.word	0x00000000


	//----- nvinfo : EIATTR_MIN_STACK_SIZE
	.align		4
.L_7:
        /*0024*/ 	.byte	0x04, 0x12
        /*0026*/ 	.short	(.L_9 - .L_8)
	.align		4
.L_8:
        /*0028*/ 	.word	index@(triton_poi_fused__native_batch_norm_legit_no_training_mul_softplus_tanh_8)
        /*002c*/ 	.word	0x00000000
.L_9:


//--------------------- .nv.info.triton_poi_fused__native_batch_norm_legit_no_training_mul_softplus_tanh_8 --------------------------
	.section	.nv.info.triton_poi_fused__native_batch_norm_legit_no_training_mul_softplus_tanh_8,"",@"SHT_CUDA_INFO"
	.sectionflags	@""
	.align	4


	//----- nvinfo : EIATTR_CUDA_API_VERSION
	.align		4
        /*0000*/ 	.byte	0x04, 0x37
        /*0002*/ 	.short	(.L_11 - .L_10)
.L_10:
        /*0004*/ 	.word	0x0000007c


	//----- nvinfo : EIATTR_KPARAM_INFO
	.align		4
.L_11:
        /*0008*/ 	.byte	0x04, 0x17
        /*000a*/ 	.short	(.L_13 - .L_12)
.L_12:
        /*000c*/ 	.word	0x00000000
        /*0010*/ 	.short	0x0007
        /*0012*/ 	.short	0x0034
        /*0014*/ 	.byte	0x00, 0xf0, 0x11, 0x00


	//----- nvinfo : EIATTR_KPARAM_INFO
	.align		4
.L_13:
        /*0018*/ 	.byte	0x04, 0x17
        /*001a*/ 	.short	(.L_15 - .L_14)
.L_14:
        /*001c*/ 	.word	0x00000000
        /*0020*/ 	.short	0x0006
        /*0022*/ 	.short	0x0030
        /*0024*/ 	.byte	0x00, 0xf0, 0x11, 0x00


	//----- nvinfo : EIATTR_KPARAM_INFO
	.align		4
.L_15:
        /*0028*/ 	.byte	0x04, 0x17
        /*002a*/ 	.short	(.L_17 - .L_16)
.L_16:
        /*002c*/ 	.word	0x00000000
        /*0030*/ 	.short	0x0005
        /*0032*/ 	.short	0x0028
        /*0034*/ 	.byte	0x00, 0xf4, 0x21, 0x00


	//----- nvinfo : EIATTR_KPARAM_INFO
	.align		4
.L_17:
        /*0038*/ 	.byte	0x04, 0x17
        /*003a*/ 	.short	(.L_19 - .L_18)
.L_18:
        /*003c*/ 	.word	0x00000000
        /*0040*/ 	.short	0x0004
        /*0042*/ 	.short	0x0020
        /*0044*/ 	.byte	0x00, 0xf4, 0x21, 0x00


	//----- nvinfo : EIATTR_KPARAM_INFO
	.align		4
.L_19:
        /*0048*/ 	.byte	0x04, 0x17
        /*004a*/ 	.short	(.L_21 - .L_20)
.L_20:
        /*004c*/ 	.word	0x00000000
        /*0050*/ 	.short	0x0003
        /*0052*/ 	.short	0x0018
        /*0054*/ 	.byte	0x00, 0xf4, 0x21, 0x00


	//----- nvinfo : EIATTR_KPARAM_INFO
	.align		4
.L_21:
        /*0058*/ 	.byte	0x04, 0x17
        /*005a*/ 	.short	(.L_23 - .L_22)
.L_22:
        /*005c*/ 	.word	0x00000000
        /*0060*/ 	.short	0x0002
        /*0062*/ 	.short	0x0010
        /*0064*/ 	.byte	0x00, 0xf4, 0x21, 0x00


	//----- nvinfo : EIATTR_KPARAM_INFO
	.align		4
.L_23:
        /*0068*/ 	.byte	0x04, 0x17
        /*006a*/ 	.short	(.L_25 - .L_24)
.L_24:
        /*006c*/ 	.word	0x00000000
        /*0070*/ 	.short	0x0001
        /*0072*/ 	.short	0x0008
        /*0074*/ 	.byte	0x00, 0xf4, 0x21, 0x00


	//----- nvinfo : EIATTR_KPARAM_INFO
	.align		4
.L_25:
        /*0078*/ 	.byte	0x04, 0x17
        /*007a*/ 	.short	(.L_27 - .L_26)
.L_26:
        /*007c*/ 	.word	0x00000000
        /*0080*/ 	.short	0x0000
        /*0082*/ 	.short	0x0000
        /*0084*/ 	.byte	0x00, 0xf4, 0x21, 0x00


	//----- nvinfo : EIATTR_SPARSE_MMA_MASK
	.align		4
.L_27:
        /*0088*/ 	.byte	0x03, 0x50
        /*008a*/ 	.short	0x0000


	//----- nvinfo : EIATTR_MAXREG_COUNT
	.align		4
        /*008c*/ 	.byte	0x03, 0x1b
        /*008e*/ 	.short	0x00ff


	//----- nvinfo : EIATTR_EXIT_INSTR_OFFSETS
	.align		4
        /*0090*/ 	.byte	0x04, 0x1c
        /*0092*/ 	.short	(.L_29 - .L_28)


	//   ....[0]....
.L_28:
        /*0094*/ 	.word	0x000027d0


	//   ....[1]....
        /*0098*/ 	.word	0x00002820


	//----- nvinfo : EIATTR_REQNTID
	.align		4
.L_29:
        /*009c*/ 	.byte	0x04, 0x10
        /*009e*/ 	.short	(.L_31 - .L_30)
.L_30:
        /*00a0*/ 	.word	0x00000080
        /*00a4*/ 	.word	0x00000001
        /*00a8*/ 	.word	0x00000001


	//----- nvinfo : EIATTR_CRS_STACK_SIZE
	.align		4
.L_31:
        /*00ac*/ 	.byte	0x04, 0x1e
        /*00ae*/ 	.short	(.L_33 - .L_32)
.L_32:
        /*00b0*/ 	.word	0x00000000


	//----- nvinfo : EIATTR_CBANK_PARAM_SIZE
	.align		4
.L_33:
        /*00b4*/ 	.byte	0x03, 0x19
        /*00b6*/ 	.short	0x0038


	//----- nvinfo : EIATTR_PARAM_CBANK
	.align		4
        /*00b8*/ 	.byte	0x04, 0x0a
        /*00ba*/ 	.short	(.L_35 - .L_34)
	.align		4
.L_34:
        /*00bc*/ 	.word	index@(.nv.constant0.triton_poi_fused__native_batch_norm_legit_no_training_mul_softplus_tanh_8)
        /*00c0*/ 	.short	0x0210
        /*00c2*/ 	.short	0x0038


	//----- nvinfo : EIATTR_SW_WAR
	.align		4
.L_35:
        /*00c4*/ 	.byte	0x04, 0x36
        /*00c6*/ 	.short	(.L_37 - .L_36)
.L_36:
        /*00c8*/ 	.word	0x00000008
.L_37:


//--------------------- .nv.callgraph             --------------------------
	.section	.nv.callgraph,"",@"SHT_CUDA_CALLGRAPH"
	.align	4
	.sectionentsize	8
	.align		4
        /*0000*/ 	.word	0x00000000
	.align		4
        /*0004*/ 	.word	0xffffffff
	.align		4
        /*0008*/ 	.word	0x00000000
	.align		4
        /*000c*/ 	.word	0xfffffffe
	.align		4
        /*0010*/ 	.word	0x00000000
	.align		4
        /*0014*/ 	.word	0xfffffffd
	.align		4
        /*0018*/ 	.word	0x00000000
	.align		4
        /*001c*/ 	.word	0xfffffffc


//--------------------- .nv.constant4             --------------------------
	.section	.nv.constant4,"a",@progbits
	.align	8
	.align		8
.nv.constant4:
        /*0000*/ 	.dword	_$_str
	.align		8
        /*0008*/ 	.dword	_$_str_$_2


//--------------------- .text.triton_poi_fused__native_batch_norm_legit_no_training_mul_softplus_tanh_8 --------------------------
	.section	.text.triton_poi_fused__native_batch_norm_legit_no_training_mul_softplus_tanh_8,"ax",@progbits
	.sectionflags	@"SHF_BARRIERS=1"
	.align	128
        .global         triton_poi_fused__native_batch_norm_legit_no_training_mul_softplus_tanh_8
        .type           triton_poi_fused__native_batch_norm_legit_no_training_mul_softplus_tanh_8,@function
        .size           triton_poi_fused__native_batch_norm_legit_no_training_mul_softplus_tanh_8,(.L_x_41 - triton_poi_fused__native_batch_norm_legit_no_training_mul_softplus_tanh_8)
        .other          triton_poi_fused__native_batch_norm_legit_no_training_mul_softplus_tanh_8,@"STO_CUDA_ENTRY STV_DEFAULT"
triton_poi_fused__native_batch_norm_legit_no_training_mul_softplus_tanh_8:
.text.triton_poi_fused__native_batch_norm_legit_no_training_mul_softplus_tanh_8:
[----:B------:R-:W0:Y:S01]  /*0000*/  LDC R1, c[0x0][0x28] ;  /* 0x00000a00ff017b82 */ /* 0x000e220000000800 */
[----:B------:R-:W1:Y:S07]  /*0010*/  S2R R29, SR_CTAID.X ;  /* 0x00000000001d7919 */ /* 0x000e6e0000002500 */
[----:B------:R-:W2:Y:S01]  /*0020*/  LDC.64 R10, c[0x0][0x220] ;  /* 0x00008800ff0a7b82 */ /* 0x000ea20000000a00 */
[----:B------:R-:W-:Y:S02]  /*0030*/  CS2R R4, SRZ ;  /* 0x0000000000047805 */ /* 0x000fe4000001ff00 */
[----:B------:R-:W-:Y:S01]  /*0040*/  CS2R R6, SRZ ;  /* 0x0000000000067805 */ /* 0x000fe2000001ff00 */
[----:B------:R-:W3:Y:S01]  /*0050*/  S2R R0, SR_TID.X ;  /* 0x0000000000007919 */ /* 0x000ee20000002100 */
[----:B------:R-:W-:Y:S01]  /*0060*/  ULDC.64 UR6, c[0x0][0x208] ;  /* 0x0000820000067ab9 */ /* 0x000fe20000000a00 */
[----:B------:R-:W4:Y:S02]  /*0070*/  S2R R3, SR_CTAID.Y ;  /* 0x0000000000037919 */ /* 0x000f240000002600 */
[----:B------:R-:W5:Y:S08]  /*0080*/  LDC.64 R24, c[0x0][0x210] ;  /* 0x00008400ff187b82 */ /* 0x000f700000000a00 */
[----:B------:R-:W5:Y:S08]  /*0090*/  LDC.64 R16, c[0x0][0x218] ;  /* 0x00008600ff107b82 */ /* 0x000f700000000a00 */
[----:B------:R-:W5:Y:S01]  /*00a0*/  LDC.64 R30, c[0x0][0x228] ;  /* 0x00008a00ff1e7b82 */ /* 0x000f620000000a00 */
[----:B-1----:R-:W-:-:S07]  /*00b0*/  SHF.L.U32 R29, R29, 0x5, RZ ;  /* 0x000000051d1d7819 */ /* 0x002fce00000006ff */
[----:B------:R-:W1:Y:S01]  /*00c0*/  LDC.64 R26, c[0x0][0x230] ;  /* 0x00008c00ff1a7b82 */ /* 0x000e620000000a00 */
[----:B---3--:R-:W-:-:S04]  /*00d0*/  SHF.L.U32 R28, R0, 0x2, RZ ;  /* 0x00000002001c7819 */ /* 0x008fc800000006ff */
[----:B------:R-:W-:-:S04]  /*00e0*/  LOP3.LUT R33, R29, 0x1c, R28, 0xf8, !PT ;  /* 0x0000001c1d217812 */ /* 0x000fc800078ef81c */
[C---:B------:R-:W-:Y:S01]  /*00f0*/  ISETP.GE.AND P0, PT, R33.reuse, 0x80, PT ;  /* 0x000000802100780c */ /* 0x040fe20003f06270 */
[----:B--2---:R-:W-:-:S12]  /*0100*/  IMAD.WIDE R10, R33, 0x4, R10 ;  /* 0x00000004210a7825 */ /* 0x004fd800078e020a */
[----:B------:R2:W3:Y:S01]  /*0110*/  @!P0 LDG.E.EL.128 R4, desc[UR6][R10.64] ;  /* 0x000000060a048981 */ /* 0x0004e2000c2e1d00 */
[----:B------:R-:W-:Y:S02]  /*0120*/  SHF.R.U32.HI R2, RZ, 0x3, R0 ;  /* 0x00000003ff027819 */ /* 0x000fe40000011600 */
[----:B------:R-:W-:Y:S02]  /*0130*/  CS2R R8, SRZ ;  /* 0x0000000000087805 */ /* 0x000fe4000001ff00 */
[----:B----4-:R-:W-:Y:S02]  /*0140*/  SHF.L.U32 R3, R3, 0x5, RZ ;  /* 0x0000000503037819 */ /* 0x010fe400000006ff */
[----:B------:R-:W-:Y:S02]  /*0150*/  CS2R R12, SRZ ;  /* 0x00000000000c7805 */ /* 0x000fe4000001ff00 */
[----:B------:R-:W-:Y:S02]  /*0160*/  SGXT.U32 R2, R2, 0x4 ;  /* 0x000000040202781a */ /* 0x000fe40000000000 */
[----:B------:R-:W-:Y:S01]  /*0170*/  CS2R R14, SRZ ;  /* 0x00000000000e7805 */ /* 0x000fe2000001ff00 */
[----:B0----5:R-:W-:Y:S01]  /*0180*/  IMAD.WIDE R36, R33, 0x4, R16 ;  /* 0x0000000421247825 */ /* 0x021fe200078e0210 */
[----:B------:R-:W-:-:S02]  /*0190*/  LOP3.LUT R0, R3, R2, RZ, 0xfc, !PT ;  /* 0x0000000203007212 */ /* 0x000fc400078efcff */
[----:B--2---:R-:W-:Y:S02]  /*01a0*/  CS2R R10, SRZ ;  /* 0x00000000000a7805 */ /* 0x004fe4000001ff00 */
[----:B------:R-:W2:Y:S01]  /*01b0*/  @!P0 LDG.E.EL.128 R12, desc[UR6][R36.64] ;  /* 0x00000006240c8981 */ /* 0x000ea2000c2e1d00 */
[----:B------:R-:W-:-:S05]  /*01c0*/  LEA R35, R0, R33, 0x7 ;  /* 0x0000002100237211 */ /* 0x000fca00078e38ff */
[----:B------:R-:W-:Y:S01]  /*01d0*/  IMAD.WIDE R34, R35, 0x4, R24 ;  /* 0x0000000423227825 */ /* 0x000fe200078e0218 */
[----:B------:R-:W-:Y:S02]  /*01e0*/  CS2R R16, SRZ ;  /* 0x0000000000107805 */ /* 0x000fe4000001ff00 */
[----:B------:R-:W-:Y:S02]  /*01f0*/  CS2R R18, SRZ ;  /* 0x0000000000127805 */ /* 0x000fe4000001ff00 */
[----:B------:R-:W-:Y:S01]  /*0200*/  CS2R R20, SRZ ;  /* 0x0000000000147805 */ /* 0x000fe2000001ff00 */
[----:B------:R1:W2:Y:S01]  /*0210*/  @!P0 LDG.E.EL.128 R8, desc[UR6][R34.64] ;  /* 0x0000000622088981 */ /* 0x0002a2000c2e1d00 */
[----:B------:R-:W-:Y:S01]  /*0220*/  CS2R R22, SRZ ;  /* 0x0000000000167805 */ /* 0x000fe2000001ff00 */
[----:B------:R-:W-:-:S05]  /*0230*/  IMAD.WIDE R30, R33, 0x4, R30 ;  /* 0x00000004211e7825 */ /* 0x000fca00078e021e */
[----:B------:R0:W4:Y:S01]  /*0240*/  @!P0 LDG.E.EL.128 R16, desc[UR6][R30.64] ;  /* 0x000000061e108981 */ /* 0x000122000c2e1d00 */
[----:B-1----:R-:W-:-:S05]  /*0250*/  IMAD.WIDE R34, R33, 0x4, R26 ;  /* 0x0000000421227825 */ /* 0x002fca00078e021a */
[----:B------:R-:W4:Y:S01]  /*0260*/  @!P0 LDG.E.EL.128 R20, desc[UR6][R34.64] ;  /* 0x0000000622148981 */ /* 0x000f22000c2e1d00 */
[----:B------:R-:W-:-:S04]  /*0270*/  LOP3.LUT R0, R3, 0x10, R2, 0xfe, !PT ;  /* 0x0000001003007812 */ /* 0x000fc800078efe02 */
[----:B------:R-:W-:Y:S02]  /*0280*/  LEA R33, R0, R33, 0x7 ;  /* 0x0000002100217211 */ /* 0x000fe400078e38ff */
[----:B------:R-:W-:-:S03]  /*0290*/  CS2R R26, SRZ ;  /* 0x00000000001a7805 */ /* 0x000fc6000001ff00 */
[----:B------:R-:W-:Y:S01]  /*02a0*/  IMAD.WIDE R32, R33, 0x4, R24 ;  /* 0x0000000421207825 */ /* 0x000fe200078e0218 */
[----:B------:R-:W-:-:S06]  /*02b0*/  CS2R R24, SRZ ;  /* 0x0000000000187805 */ /* 0x000fcc000001ff00 */
[----:B------:R1:W5:Y:S01]  /*02c0*/  @!P0 LDG.E.EL.128 R24, desc[UR6][R32.64] ;  /* 0x0000000620188981 */ /* 0x000362000c2e1d00 */
[----:B------:R-:W-:Y:S01]  /*02d0*/  HFMA2.MMA R0, -RZ, RZ, 1.625, 0 ;  /* 0x3e800000ff007435 */ /* 0x000fe200000001ff */
[----:B---3--:R-:W-:-:S04]  /*02e0*/  FADD R4, R4, 9.9999997473787516356e-06 ;  /* 0x3727c5ac04047421 */ /* 0x008fc80000000000 */
[----:B0-----:R-:W0:Y:S01]  /*02f0*/  MUFU.SQRT R30, R4 ;  /* 0x00000004001e7308 */ /* 0x001e220000002000 */
[----:B------:R-:W-:Y:S01]  /*0300*/  FADD R6, R6, 9.9999997473787516356e-06 ;  /* 0x3727c5ac06067421 */ /* 0x000fe20000000000 */
[C---:B0-----:R-:W-:Y:S02]  /*0310*/  FSETP.GT.AND P1, PT, R30.reuse, 8.50705917302346158658e+37, PT ;  /* 0x7e8000001e00780b */ /* 0x041fe40003f24000 */
[----:B------:R-:W-:Y:S01]  /*0320*/  FSETP.GEU.AND P2, PT, R30, 1.175494350822287508e-38, PT ;  /* 0x008000001e00780b */ /* 0x000fe20003f4e000 */
[----:B------:R-:W-:-:S03]  /*0330*/  FADD R5, R5, 9.9999997473787516356e-06 ;  /* 0x3727c5ac05057421 */ /* 0x000fc60000000000 */
[----:B------:R-:W0:Y:S07]  /*0340*/  MUFU.SQRT R6, R6 ;  /* 0x0000000600067308 */ /* 0x000e2e0000002000 */
[----:B------:R-:W-:Y:S01]  /*0350*/  @P1 FMUL R30, R30, 0.25 ;  /* 0x3e8000001e1e1820 */ /* 0x000fe20000400000 */
[----:B------:R-:W3:Y:S03]  /*0360*/  MUFU.SQRT R5, R5 ;  /* 0x0000000500057308 */ /* 0x000ee60000002000 */
[----:B------:R-:W-:Y:S01]  /*0370*/  @!P2 FMUL R30, R30, 16777216 ;  /* 0x4b8000001e1ea820 */ /* 0x000fe20000400000 */
[----:B------:R-:W-:-:S04]  /*0380*/  FADD R7, R7, 9.9999997473787516356e-06 ;  /* 0x3727c5ac07077421 */ /* 0x000fc80000000000 */
[----:B-1----:R-:W1:Y:S01]  /*0390*/  MUFU.RCP R32, R30 ;  /* 0x0000001e00207308 */ /* 0x002e620000001000 */
[----:B------:R-:W-:-:S07]  /*03a0*/  FSEL R31, R0, 1, P1 ;  /* 0x3f800000001f7808 */ /* 0x000fce0000800000 */
[----:B------:R-:W4:Y:S01]  /*03b0*/  MUFU.SQRT R7, R7 ;  /* 0x0000000700077308 */ /* 0x000f220000002000 */
[----:B------:R-:W-:Y:S01]  /*03c0*/  @!P2 FMUL R31, R31, 16777216 ;  /* 0x4b8000001f1fa820 */ /* 0x000fe20000400000 */
[----:B0-----:R-:W-:Y:S02]  /*03d0*/  FSETP.GT.AND P2, PT, R6, 8.50705917302346158658e+37, PT ;  /* 0x7e8000000600780b */ /* 0x001fe40003f44000 */
[C---:B---3--:R-:W-:Y:S01]  /*03e0*/  FSETP.GT.AND P0, PT, R5.reuse, 8.50705917302346158658e+37, PT ;  /* 0x7e8000000500780b */ /* 0x048fe20003f04000 */
[----:B-1----:R-:W-:Y:S01]  /*03f0*/  FMUL R32, R32, R31 ;  /* 0x0000001f20207220 */ /* 0x002fe20000400000 */
[----:B--2---:R-:W-:Y:S01]  /*0400*/  FADD R31, -R12, R8 ;  /* 0x000000080c1f7221 */ /* 0x004fe20000000100 */
[----:B------:R-:W-:Y:S02]  /*0410*/  FSETP.GEU.AND P4, PT, R6, 1.175494350822287508e-38, PT ;  /* 0x008000000600780b */ /* 0x000fe40003f8e000 */
[----:B------:R-:W-:Y:S01]  /*0420*/  FSETP.GEU.AND P1, PT, R5, 1.175494350822287508e-38, PT ;  /* 0x008000000500780b */ /* 0x000fe20003f2e000 */
[----:B------:R-:W-:Y:S01]  /*0430*/  FMUL R31, R31, R32 ;  /* 0x000000201f1f7220 */ /* 0x000fe20000400000 */
[----:B----4-:R-:W-:-:S03]  /*0440*/  FSETP.GT.AND P3, PT, R7, 8.50705917302346158658e+37, PT ;  /* 0x7e8000000700780b */ /* 0x010fc60003f64000 */
[----:B------:R-:W-:Y:S01]  /*0450*/  FFMA R4, R31, R16, R20 ;  /* 0x000000101f047223 */ /* 0x000fe20000000014 */
[----:B------:R-:W-:Y:S02]  /*0460*/  @P2 FMUL R6, R6, 0.25 ;  /* 0x3e80000006062820 */ /* 0x000fe40000400000 */
[----:B------:R-:W-:Y:S01]  /*0470*/  @P0 FMUL R5, R5, 0.25 ;  /* 0x3e80000005050820 */ /* 0x000fe20000400000 */
[----:B------:R-:W-:Y:S01]  /*0480*/  FSETP.GEU.AND P5, PT, R7, 1.175494350822287508e-38, PT ;  /* 0x008000000700780b */ /* 0x000fe20003fae000 */
[----:B------:R-:W-:Y:S01]  /*0490*/  FMUL R8, R4, 1.4426950216293334961 ;  /* 0x3fb8aa3b04087820 */ /* 0x000fe20000400000 */
[----:B------:R-:W-:Y:S01]  /*04a0*/  @!P4 FMUL R6, R6, 16777216 ;  /* 0x4b8000000606c820 */ /* 0x000fe20000400000 */
[----:B------:R-:W-:Y:S01]  /*04b0*/  FSEL R31, R0, 1, P0 ;  /* 0x3f800000001f7808 */ /* 0x000fe20000000000 */
[----:B------:R-:W-:Y:S02]  /*04c0*/  @!P1 FMUL R5, R5, 16777216 ;  /* 0x4b80000005059820 */ /* 0x000fe40000400000 */
[----:B------:R-:W-:-:S02]  /*04d0*/  FSETP.GEU.AND P0, PT, R8, -126, PT ;  /* 0xc2fc00000800780b */ /* 0x000fc40003f0e000 */
[----:B------:R-:W0:Y:S01]  /*04e0*/  MUFU.RCP R30, R5 ;  /* 0x00000005001e7308 */ /* 0x000e220000001000 */
[----:B------:R-:W-:Y:S01]  /*04f0*/  @P3 FMUL R7, R7, 0.25 ;  /* 0x3e80000007073820 */ /* 0x000fe20000400000 */
[----:B------:R-:W-:-:S06]  /*0500*/  FSEL R33, R0, 1, P2 ;  /* 0x3f80000000217808 */ /* 0x000fcc0001000000 */
[----:B------:R-:W1:Y:S01]  /*0510*/  MUFU.RCP R6, R6 ;  /* 0x0000000600067308 */ /* 0x000e620000001000 */
[----:B------:R-:W-:Y:S01]  /*0520*/  @!P5 FMUL R7, R7, 16777216 ;  /* 0x4b8000000707d820 */ /* 0x000fe20000400000 */
[----:B------:R-:W-:Y:S01]  /*0530*/  @!P1 FMUL R31, R31, 16777216 ;  /* 0x4b8000001f1f9820 */ /* 0x000fe20000400000 */
[----:B------:R-:W-:Y:S01]  /*0540*/  @!P0 FMUL R8, R8, 0.5 ;  /* 0x3f00000008088820 */ /* 0x000fe20000400000 */
[----:B------:R-:W-:-:S04]  /*0550*/  @!P4 FMUL R33, R33, 16777216 ;  /* 0x4b8000002121c820 */ /* 0x000fc80000400000 */
[----:B------:R-:W2:Y:S01]  /*0560*/  MUFU.RCP R7, R7 ;  /* 0x0000000700077308 */ /* 0x000ea20000001000 */
[----:B0-----:R-:W-:Y:S01]  /*0570*/  FMUL R30, R30, R31 ;  /* 0x0000001f1e1e7220 */ /* 0x001fe20000400000 */
[----:B------:R-:W-:Y:S01]  /*0580*/  FADD R10, -R14, R10 ;  /* 0x0000000a0e0a7221 */ /* 0x000fe20000000100 */
[----:B------:R-:W-:Y:S01]  /*0590*/  FADD R9, -R13, R9 ;  /* 0x000000090d097221 */ /* 0x000fe20000000100 */
[----:B-1----:R-:W-:-:S04]  /*05a0*/  FMUL R31, R6, R33 ;  /* 0x00000021061f7220 */ /* 0x002fc80000400000 */
[----:B------:R-:W0:Y:S01]  /*05b0*/  MUFU.EX2 R8, R8 ;  /* 0x0000000800087308 */ /* 0x000e220000000800 */
[----:B------:R-:W-:Y:S01]  /*05c0*/  FSEL R6, R0, 1, P3 ;  /* 0x3f80000000067808 */ /* 0x000fe20001800000 */
[----:B------:R-:W-:Y:S01]  /*05d0*/  FMUL R34, R9, R30 ;  /* 0x0000001e09227220 */ /* 0x000fe20000400000 */
[----:B------:R-:W-:-:S03]  /*05e0*/  FMUL R33, R10, R31 ;  /* 0x0000001f0a217220 */ /* 0x000fc60000400000 */
[----:B------:R-:W-:Y:S01]  /*05f0*/  @!P5 FMUL R6, R6, 16777216 ;  /* 0x4b8000000606d820 */ /* 0x000fe20000400000 */
[----:B-----5:R-:W-:Y:S01]  /*0600*/  FADD R9, -R12, R24 ;  /* 0x000000180c097221 */ /* 0x020fe20000000100 */
[----:B------:R-:W-:Y:S02]  /*0610*/  FADD R11, -R15, R11 ;  /* 0x0000000b0f0b7221 */ /* 0x000fe40000000100 */
[----:B--2---:R-:W-:Y:S01]  /*0620*/  FMUL R24, R7, R6 ;  /* 0x0000000607187220 */ /* 0x004fe20000400000 */
[----:B------:R-:W-:Y:S01]  /*0630*/  FFMA R6, R33, R18, R22 ;  /* 0x0000001221067223 */ /* 0x000fe20000000016 */
[----:B------:R-:W-:Y:S02]  /*0640*/  FFMA R5, R34, R17, R21 ;  /* 0x0000001122057223 */ /* 0x000fe40000000015 */
[----:B------:R-:W-:Y:S01]  /*0650*/  FMUL R12, R11, R24 ;  /* 0x000000180b0c7220 */ /* 0x000fe20000400000 */
[----:B------:R-:W-:Y:S01]  /*0660*/  FMUL R11, R6, 1.4426950216293334961 ;  /* 0x3fb8aa3b060b7820 */ /* 0x000fe20000400000 */
[----:B0-----:R-:W-:Y:S01]  /*0670*/  @!P0 FMUL R8, R8, R8 ;  /* 0x0000000808088220 */ /* 0x001fe20000400000 */
[----:B------:R-:W-:Y:S01]  /*0680*/  FMUL R10, R5, 1.4426950216293334961 ;  /* 0x3fb8aa3b050a7820 */ /* 0x000fe20000400000 */
[----:B------:R-:W-:-:S02]  /*0690*/  FADD R25, -R13, R25 ;  /* 0x000000190d197221 */ /* 0x000fc40000000100 */
[----:B------:R-:W-:Y:S01]  /*06a0*/  FADD.FTZ.RZ R13, R8, 1 ;  /* 0x3f800000080d7421 */ /* 0x000fe2000001c000 */
[----:B------:R-:W-:Y:S01]  /*06b0*/  FSETP.GEU.AND P0, PT, R11, -126, PT ;  /* 0xc2fc00000b00780b */ /* 0x000fe20003f0e000 */
[----:B------:R-:W-:Y:S01]  /*06c0*/  FMUL R33, R9, R32 ;  /* 0x0000002009217220 */ /* 0x000fe20000400000 */
[----:B------:R-:W-:Y:S02]  /*06d0*/  FSETP.GEU.AND P1, PT, R10, -126, PT ;  /* 0xc2fc00000a00780b */ /* 0x000fe40003f2e000 */
[----:B------:R-:W-:Y:S01]  /*06e0*/  IADD3 R9, R13, -0x3f400000, RZ ;  /* 0xc0c000000d097810 */ /* 0x000fe20007ffe0ff */
[----:B------:R-:W-:-:S03]  /*06f0*/  FFMA R16, R33, R16, R20 ;  /* 0x0000001021107223 */ /* 0x000fc60000000014 */
[----:B------:R-:W-:-:S04]  /*0700*/  LOP3.LUT R9, R9, 0xff800000, RZ, 0xc0, !PT ;  /* 0xff80000009097812 */ /* 0x000fc800078ec0ff */
[----:B------:R-:W-:Y:S01]  /*0710*/  IADD3 R33, -R9, 0x40800000, RZ ;  /* 0x4080000009217810 */ /* 0x000fe20007ffe1ff */
[----:B------:R-:W-:Y:S01]  /*0720*/  @!P0 FMUL R11, R11, 0.5 ;  /* 0x3f0000000b0b8820 */ /* 0x000fe20000400000 */
[----:B------:R-:W-:Y:S01]  /*0730*/  IADD3 R20, R8, -R9, RZ ;  /* 0x8000000908147210 */ /* 0x000fe20007ffe0ff */
[----:B------:R-:W-:Y:S02]  /*0740*/  @!P1 FMUL R10, R10, 0.5 ;  /* 0x3f0000000a0a9820 */ /* 0x000fe40000400000 */
[----:B------:R-:W-:Y:S01]  /*0750*/  FFMA.FTZ R33, R33, R0, -1 ;  /* 0xbf80000021217423 */ /* 0x000fe20000010000 */
[----:B------:R-:W-:Y:S01]  /*0760*/  FFMA R7, R12, R19, R23 ;  /* 0x000000130c077223 */ /* 0x000fe20000000017 */
[----:B------:R-:W0:Y:S01]  /*0770*/  MUFU.EX2 R11, R11 ;  /* 0x0000000b000b7308 */ /* 0x000e220000000800 */
[----:B------:R-:W-:Y:S01]  /*0780*/  FADD R27, -R15, R27 ;  /* 0x0000001b0f1b7221 */ /* 0x000fe20000000100 */
[----:B------:R-:W-:Y:S01]  /*0790*/  MOV R12, 0x3d39bf78 ;  /* 0x3d39bf78000c7802 */ /* 0x000fe20000000f00 */
[----:B------:R-:W-:Y:S01]  /*07a0*/  FADD R15, R20, R33 ;  /* 0x00000021140f7221 */ /* 0x000fe20000000000 */
[----:B------:R-:W-:-:S04]  /*07b0*/  FMUL R13, R7, 1.4426950216293334961 ;  /* 0x3fb8aa3b070d7820 */ /* 0x000fc80000400000 */
[----:B------:R-:W1:Y:S01]  /*07c0*/  MUFU.EX2 R10, R10 ;  /* 0x0000000a000a7308 */ /* 0x000e620000000800 */
[----:B------:R-:W-:Y:S01]  /*07d0*/  FFMA.FTZ R20, R15, -R12, 0.10546888411045074463 ;  /* 0x3dd800120f147423 */ /* 0x000fe2000001080c */
[----:B------:R-:W-:Y:S01]  /*07e0*/  FADD R26, -R14, R26 ;  /* 0x0000001a0e1a7221 */ /* 0x000fe20000000100 */
[----:B------:R-:W-:Y:S01]  /*07f0*/  FSETP.GEU.AND P2, PT, R13, -126, PT ;  /* 0xc2fc00000d00780b */ /* 0x000fe20003f4e000 */
[----:B------:R-:W-:Y:S01]  /*0800*/  FMUL R14, R16, 1.4426950216293334961 ;  /* 0x3fb8aa3b100e7820 */ /* 0x000fe20000400000 */
[----:B------:R-:W-:Y:S01]  /*0810*/  FFMA.FTZ R20, R15, R20, -0.13229703903198242188 ;  /* 0xbe0778e00f147423 */ /* 0x000fe20000010014 */
[----:B------:R-:W-:Y:S01]  /*0820*/  FMUL R31, R31, R26 ;  /* 0x0000001a1f1f7220 */ /* 0x000fe20000400000 */
[----:B0-----:R-:W-:Y:S02]  /*0830*/  @!P0 FMUL R11, R11, R11 ;  /* 0x0000000b0b0b8220 */ /* 0x001fe40000400000 */
[----:B------:R-:W-:Y:S01]  /*0840*/  FFMA.FTZ R20, R15, R20, 0.14491446316242218018 ;  /* 0x3e1464750f147423 */ /* 0x000fe20000010014 */
[----:B------:R-:W-:Y:S01]  /*0850*/  FSETP.GEU.AND P3, PT, R14, -126, PT ;  /* 0xc2fc00000e00780b */ /* 0x000fe20003f6e000 */
[----:B------:R-:W-:Y:S01]  /*0860*/  FMUL R30, R25, R30 ;  /* 0x0000001e191e7220 */ /* 0x000fe20000400000 */
[----:B------:R-:W-:Y:S01]  /*0870*/  FFMA R18, R31, R18, R22 ;  /* 0x000000121f127223 */ /* 0x000fe20000000016 */
[----:B------:R-:W-:Y:S01]  /*0880*/  FFMA.FTZ R20, R15, R20, -0.16641564667224884033 ;  /* 0xbe2a68dd0f147423 */ /* 0x000fe20000010014 */
[----:B------:R-:W-:Y:S01]  /*0890*/  FADD.FTZ.RZ R22, R11, 1 ;  /* 0x3f8000000b167421 */ /* 0x000fe2000001c000 */
[----:B-1----:R-:W-:Y:S01]  /*08a0*/  @!P1 FMUL R10, R10, R10 ;  /* 0x0000000a0a0a9220 */ /* 0x002fe20000400000 */
[----:B------:R-:W-:Y:S01]  /*08b0*/  FFMA R17, R30, R17, R21 ;  /* 0x000000111e117223 */ /* 0x000fe20000000015 */
[----:B------:R-:W-:Y:S01]  /*08c0*/  FMUL R24, R24, R27 ;  /* 0x0000001b18187220 */ /* 0x000fe20000400000 */
[----:B------:R-:W-:Y:S01]  /*08d0*/  FFMA.FTZ R20, R15, R20, 0.19988867640495300293 ;  /* 0x3e4caf9e0f147423 */ /* 0x000fe20000010014 */
[----:B------:R-:W-:Y:S01]  /*08e0*/  FADD.FTZ.RZ R21, R10, 1 ;  /* 0x3f8000000a157421 */ /* 0x000fe2000001c000 */
[----:B------:R-:W-:Y:S01]  /*08f0*/  @!P2 FMUL R13, R13, 0.5 ;  /* 0x3f0000000d0da820 */ /* 0x000fe20000400000 */
[----:B------:R-:W-:Y:S01]  /*0900*/  IADD3 R22, R22, -0x3f400000, RZ ;  /* 0xc0c0000016167810 */ /* 0x000fe20007ffe0ff */
[----:B------:R-:W-:Y:S01]  /*0910*/  FFMA R19, R24, R19, R23 ;  /* 0x0000001318137223 */ /* 0x000fe20000000017 */
[----:B------:R-:W-:Y:S01]  /*0920*/  FFMA.FTZ R24, R15, R20, -0.25000196695327758789 ;  /* 0xbe8000420f187423 */ /* 0x000fe20000010014 */
[----:B------:R-:W-:-:S02]  /*0930*/  IADD3 R21, R21, -0x3f400000, RZ ;  /* 0xc0c0000015157810 */ /* 0x000fc40007ffe0ff */
[----:B------:R-:W-:Y:S01]  /*0940*/  LOP3.LUT R20, R22, 0xff800000, RZ, 0xc0, !PT ;  /* 0xff80000016147812 */ /* 0x000fe200078ec0ff */
[----:B------:R-:W0:Y:S01]  /*0950*/  MUFU.EX2 R13, R13 ;  /* 0x0000000d000d7308 */ /* 0x000e220000000800 */
[----:B------:R-:W-:Y:S01]  /*0960*/  @!P3 FMUL R14, R14, 0.5 ;  /* 0x3f0000000e0eb820 */ /* 0x000fe20000400000 */
[----:B------:R-:W-:Y:S02]  /*0970*/  LOP3.LUT R27, R21, 0xff800000, RZ, 0xc0, !PT ;  /* 0xff800000151b7812 */ /* 0x000fe400078ec0ff */
[----:B------:R-:W-:Y:S02]  /*0980*/  IADD3 R31, -R20, 0x40800000, RZ ;  /* 0x40800000141f7810 */ /* 0x000fe40007ffe1ff */
[----:B------:R-:W-:Y:S02]  /*0990*/  IADD3 R23, -R27, 0x40800000, RZ ;  /* 0x408000001b177810 */ /* 0x000fe40007ffe1ff */
[----:B------:R-:W1:Y:S01]  /*09a0*/  MUFU.EX2 R14, R14 ;  /* 0x0000000e000e7308 */ /* 0x000e620000000800 */
[----:B------:R-:W-:Y:S01]  /*09b0*/  IADD3 R25, R11, -R20, RZ ;  /* 0x800000140b197210 */ /* 0x000fe20007ffe0ff */
[-C--:B------:R-:W-:Y:S01]  /*09c0*/  FFMA.FTZ R32, R31, R0.reuse, -1 ;  /* 0xbf8000001f207423 */ /* 0x080fe20000010000 */
[----:B------:R-:W-:Y:S01]  /*09d0*/  IADD3 R21, R10, -R27, RZ ;  /* 0x8000001b0a157210 */ /* 0x000fe20007ffe0ff */
[----:B------:R-:W-:-:S02]  /*09e0*/  FFMA.FTZ R30, R23, R0, -1 ;  /* 0xbf800000171e7423 */ /* 0x000fc40000010000 */
[----:B------:R-:W-:Y:S01]  /*09f0*/  FADD R23, R25, R32 ;  /* 0x0000002019177221 */ /* 0x000fe20000000000 */
[----:B0-----:R-:W-:Y:S01]  /*0a00*/  @!P2 FMUL R13, R13, R13 ;  /* 0x0000000d0d0da220 */ /* 0x001fe20000400000 */
[----:B------:R-:W-:Y:S01]  /*0a10*/  FADD R21, R21, R30 ;  /* 0x0000001e15157221 */ /* 0x000fe20000000000 */
[----:B------:R-:W-:Y:S01]  /*0a20*/  FFMA.FTZ R24, R15, R24, 0.33333510160446166992 ;  /* 0x3eaaaae60f187423 */ /* 0x000fe20000010018 */
[----:B------:R-:W-:Y:S01]  /*0a30*/  FFMA.FTZ R30, R23, -R12, 0.10546888411045074463 ;  /* 0x3dd80012171e7423 */ /* 0x000fe2000001080c */
[----:B------:R-:W-:Y:S02]  /*0a40*/  FADD.FTZ.RZ R22, R13, 1 ;  /* 0x3f8000000d167421 */ /* 0x000fe4000001c000 */
[----:B------:R-:W-:Y:S01]  /*0a50*/  FFMA.FTZ R24, R15, R24, -0.5 ;  /* 0xbf0000000f187423 */ /* 0x000fe20000010018 */
[----:B------:R-:W-:Y:S01]  /*0a60*/  FFMA.FTZ R30, R23, R30, -0.13229703903198242188 ;  /* 0xbe0778e0171e7423 */ /* 0x000fe2000001001e */
[----:B-1----:R-:W-:Y:S01]  /*0a70*/  @!P3 FMUL R14, R14, R14 ;  /* 0x0000000e0e0eb220 */ /* 0x002fe20000400000 */
[----:B------:R-:W-:Y:S01]  /*0a80*/  IADD3 R22, R22, -0x3f400000, RZ ;  /* 0xc0c0000016167810 */ /* 0x000fe20007ffe0ff */
[----:B------:R-:W-:Y:S01]  /*0a90*/  FMUL R26, R15, R24 ;  /* 0x000000180f1a7220 */ /* 0x000fe20000400000 */
[----:B------:R-:W-:Y:S01]  /*0aa0*/  FFMA.FTZ R30, R23, R30, 0.14491446316242218018 ;  /* 0x3e146475171e7423 */ /* 0x000fe2000001001e */
[----:B------:R-:W-:Y:S01]  /*0ab0*/  FMUL R24, R17, 1.4426950216293334961 ;  /* 0x3fb8aa3b11187820 */ /* 0x000fe20000400000 */
[----:B------:R-:W-:Y:S01]  /*0ac0*/  FADD.FTZ.RZ R31, R14, 1 ;  /* 0x3f8000000e1f7421 */ /* 0x000fe2000001c000 */
[----:B------:R-:W-:Y:S01]  /*0ad0*/  LOP3.LUT R22, R22, 0xff800000, RZ, 0xc0, !PT ;  /* 0xff80000016167812 */ /* 0x000fe200078ec0ff */
[----:B------:R-:W-:Y:S01]  /*0ae0*/  FFMA.FTZ R30, R23, R30, -0.16641564667224884033 ;  /* 0xbe2a68dd171e7423 */ /* 0x000fe2000001001e */
[----:B------:R-:W-:Y:S01]  /*0af0*/  FFMA.FTZ R25, R15, R26, R15 ;  /* 0x0000001a0f197223 */ /* 0x000fe2000001000f */
[C---:B------:R-:W-:Y:S01]  /*0b00*/  FSETP.GEU.AND P0, PT, R24.reuse, -126, PT ;  /* 0xc2fc00001800780b */ /* 0x040fe20003f0e000 */
[----:B------:R-:W-:Y:S01]  /*0b10*/  FFMA.FTZ R26, R21, -R12, 0.10546888411045074463 ;  /* 0x3dd80012151a7423 */ /* 0x000fe2000001080c */
[----:B------:R-:W-:Y:S01]  /*0b20*/  IADD3 R31, R31, -0x3f400000, RZ ;  /* 0xc0c000001f1f7810 */ /* 0x000fe20007ffe0ff */
[----:B------:R-:W-:Y:S01]  /*0b30*/  FFMA.FTZ R30, R23, R30, 0.19988867640495300293 ;  /* 0x3e4caf9e171e7423 */ /* 0x000fe2000001001e */
[----:B------:R-:W-:Y:S01]  /*0b40*/  IADD3 R15, -R22, 0x40800000, RZ ;  /* 0x40800000160f7810 */ /* 0x000fe20007ffe1ff */
[----:B------:R-:W-:Y:S01]  /*0b50*/  FFMA.FTZ R26, R21, R26, -0.13229703903198242188 ;  /* 0xbe0778e0151a7423 */ /* 0x000fe2000001001a */
[----:B------:R-:W-:Y:S01]  /*0b60*/  LOP3.LUT R31, R31, 0xff800000, RZ, 0xc0, !PT ;  /* 0xff8000001f1f7812 */ /* 0x000fe200078ec0ff */
[----:B------:R-:W-:Y:S01]  /*0b70*/  FFMA.FTZ R30, R23, R30, -0.25000196695327758789 ;  /* 0xbe800042171e7423 */ /* 0x000fe2000001001e */
[----:B------:R-:W-:Y:S01]  /*0b80*/  IADD3 R33, R13, -R22, RZ ;  /* 0x800000160d217210 */ /* 0x000fe20007ffe0ff */
[----:B------:R-:W-:Y:S01]  /*0b90*/  FFMA.FTZ R32, R15, R0, -1 ;  /* 0xbf8000000f207423 */ /* 0x000fe20000010000 */
[----:B------:R-:W-:Y:S01]  /*0ba0*/  FFMA.FTZ R26, R21, R26, 0.14491446316242218018 ;  /* 0x3e146475151a7423 */ /* 0x000fe2000001001a */
[----:B------:R-:W-:Y:S01]  /*0bb0*/  IADD3 R15, -R31, 0x40800000, RZ ;  /* 0x408000001f0f7810 */ /* 0x000fe20007ffe1ff */
[----:B------:R-:W-:Y:S01]  /*0bc0*/  FFMA.FTZ R30, R23, R30, 0.33333510160446166992 ;  /* 0x3eaaaae6171e7423 */ /* 0x000fe2000001001e */
[----:B------:R-:W-:Y:S01]  /*0bd0*/  FADD R33, R33, R32 ;  /* 0x0000002021217221 */ /* 0x000fe20000000000 */
[----:B------:R-:W-:Y:S01]  /*0be0*/  FFMA.FTZ R26, R21, R26, -0.16641564667224884033 ;  /* 0xbe2a68dd151a7423 */ /* 0x000fe2000001001a */
[----:B------:R-:W-:Y:S01]  /*0bf0*/  @!P0 FMUL R24, R24, 0.5 ;  /* 0x3f00000018188820 */ /* 0x000fe20000400000 */
[----:B------:R-:W-:Y:S01]  /*0c00*/  FFMA.FTZ R32, R15, R0, -1 ;  /* 0xbf8000000f207423 */ /* 0x000fe20000010000 */
[----:B------:R-:W-:Y:S01]  /*0c10*/  FFMA.FTZ R30, R23, R30, -0.5 ;  /* 0xbf000000171e7423 */ /* 0x000fe2000001001e */
[----:B------:R-:W-:Y:S01]  /*0c20*/  IADD3 R15, R14, -R31, RZ ;  /* 0x8000001f0e0f7210 */ /* 0x000fe20007ffe0ff */
[----:B------:R-:W-:-:S02]  /*0c30*/  FFMA.FTZ R26, R21, R26, 0.19988867640495300293 ;  /* 0x3e4caf9e151a7423 */ /* 0x000fc4000001001a */
[----:B------:R-:W-:Y:S01]  /*0c40*/  FMUL R30, R23, R30 ;  /* 0x0000001e171e7220 */ /* 0x000fe20000400000 */
[----:B------:R-:W0:Y:S01]  /*0c50*/  MUFU.EX2 R24, R24 ;  /* 0x0000001800187308 */ /* 0x000e220000000800 */
[----:B------:R-:W-:Y:S01]  /*0c60*/  FADD R15, R15, R32 ;  /* 0x000000200f0f7221 */ /* 0x000fe20000000000 */
[----:B------:R-:W-:Y:S01]  /*0c70*/  FFMA.FTZ R26, R21, R26, -0.25000196695327758789 ;  /* 0xbe800042151a7423 */ /* 0x000fe2000001001a */
[----:B------:R-:W-:Y:S01]  /*0c80*/  FFMA.FTZ R23, R23, R30, R23 ;  /* 0x0000001e17177223 */ /* 0x000fe20000010017 */
[-C--:B------:R-:W-:Y:S01]  /*0c90*/  FFMA.FTZ R30, R33, -R12.reuse, 0.10546888411045074463 ;  /* 0x3dd80012211e7423 */ /* 0x080fe2000001080c */
[----:B------:R-:W-:Y:S01]  /*0ca0*/  FFMA.FTZ R32, R15, -R12, 0.10546888411045074463 ;  /* 0x3dd800120f207423 */ /* 0x000fe2000001080c */
[----:B------:R-:W-:Y:S02]  /*0cb0*/  FFMA.FTZ R26, R21, R26, 0.33333510160446166992 ;  /* 0x3eaaaae6151a7423 */ /* 0x000fe4000001001a */
[----:B------:R-:W-:Y:S01]  /*0cc0*/  FFMA.FTZ R30, R33, R30, -0.13229703903198242188 ;  /* 0xbe0778e0211e7423 */ /* 0x000fe2000001001e */
[----:B------:R-:W-:Y:S01]  /*0cd0*/  FFMA.FTZ R32, R15, R32, -0.13229703903198242188 ;  /* 0xbe0778e00f207423 */ /* 0x000fe20000010020 */
[----:B------:R-:W-:-:S02]  /*0ce0*/  FFMA.FTZ R26, R21, R26, -0.5 ;  /* 0xbf000000151a7423 */ /* 0x000fc4000001001a */
[----:B------:R-:W-:Y:S01]  /*0cf0*/  FFMA.FTZ R30, R33, R30, 0.14491446316242218018 ;  /* 0x3e146475211e7423 */ /* 0x000fe2000001001e */
[----:B------:R-:W-:Y:S01]  /*0d00*/  FFMA.FTZ R32, R15, R32, 0.14491446316242218018 ;  /* 0x3e1464750f207423 */ /* 0x000fe20000010020 */
[----:B------:R-:W-:Y:S01]  /*0d10*/  FMUL R26, R21, R26 ;  /* 0x0000001a151a7220 */ /* 0x000fe20000400000 */
[----:B0-----:R-:W-:Y:S01]  /*0d20*/  @!P0 FMUL R24, R24, R24 ;  /* 0x0000001818188220 */ /* 0x001fe20000400000 */
[----:B------:R-:W-:Y:S01]  /*0d30*/  FFMA.FTZ R30, R33, R30, -0.16641564667224884033 ;  /* 0xbe2a68dd211e7423 */ /* 0x000fe2000001001e */
[----:B------:R-:W-:Y:S01]  /*0d40*/  FFMA.FTZ R32, R15, R32, -0.16641564667224884033 ;  /* 0xbe2a68dd0f207423 */ /* 0x000fe20000010020 */
[----:B------:R-:W-:Y:S01]  /*0d50*/  FFMA.FTZ R26, R21, R26, R21 ;  /* 0x0000001a151a7223 */ /* 0x000fe20000010015 */
[----:B------:R-:W-:Y:S01]  /*0d60*/  FADD.FTZ.RZ R21, R24, 1 ;  /* 0x3f80000018157421 */ /* 0x000fe2000001c000 */
[----:B------:R-:W-:Y:S01]  /*0d70*/  FFMA.FTZ R30, R33, R30, 0.19988867640495300293 ;  /* 0x3e4caf9e211e7423 */ /* 0x000fe2000001001e */
[----:B------:R-:W-:-:S03]  /*0d80*/  FFMA.FTZ R32, R15, R32, 0.19988867640495300293 ;  /* 0x3e4caf9e0f207423 */ /* 0x000fc60000010020 */
[----:B------:R-:W-:Y:S01]  /*0d90*/  IADD3 R21, R21, -0x3f400000, RZ ;  /* 0xc0c0000015157810 */ /* 0x000fe20007ffe0ff */
[----:B------:R-:W-:Y:S01]  /*0da0*/  FFMA.FTZ R30, R33, R30, -0.25000196695327758789 ;  /* 0xbe800042211e7423 */ /* 0x000fe2000001001e */
[----:B------:R-:W-:Y:S02]  /*0db0*/  FFMA.FTZ R32, R15, R32, -0.25000196695327758789 ;  /* 0xbe8000420f207423 */ /* 0x000fe40000010020 */
[----:B------:R-:W-:Y:S01]  /*0dc0*/  LOP3.LUT R21, R21, 0xff800000, RZ, 0xc0, !PT ;  /* 0xff80000015157812 */ /* 0x000fe200078ec0ff */
[----:B------:R-:W-:Y:S01]  /*0dd0*/  FFMA.FTZ R30, R33, R30, 0.33333510160446166992 ;  /* 0x3eaaaae6211e7423 */ /* 0x000fe2000001001e */
[----:B------:R-:W-:Y:S02]  /*0de0*/  FFMA.FTZ R32, R15, R32, 0.33333510160446166992 ;  /* 0x3eaaaae60f207423 */ /* 0x000fe40000010020 */
[----:B------:R-:W-:Y:S01]  /*0df0*/  IADD3 R35, -R21, 0x40800000, RZ ;  /* 0x4080000015237810 */ /* 0x000fe20007ffe1ff */
[----:B------:R-:W-:Y:S01]  /*0e00*/  FFMA.FTZ R30, R33, R30, -0.5 ;  /* 0xbf000000211e7423 */ /* 0x000fe2000001001e */
[----:B------:R-:W-:Y:S01]  /*0e10*/  FFMA.FTZ R32, R15, R32, -0.5 ;  /* 0xbf0000000f207423 */ /* 0x000fe20000010020 */
[----:B------:R-:W-:-:S02]  /*0e20*/  IADD3 R34, R24, -R21, RZ ;  /* 0x8000001518227210 */ /* 0x000fc40007ffe0ff */
[----:B------:R-:W-:Y:S01]  /*0e30*/  FMUL R30, R33, R30 ;  /* 0x0000001e211e7220 */ /* 0x000fe20000400000 */
[----:B------:R-:W-:Y:S01]  /*0e40*/  FFMA.FTZ R35, R35, R0, -1 ;  /* 0xbf80000023237423 */ /* 0x000fe20000010000 */
[----:B------:R-:W-:Y:S02]  /*0e50*/  FMUL R32, R15, R32 ;  /* 0x000000200f207220 */ /* 0x000fe40000400000 */
[----:B------:R-:W-:Y:S01]  /*0e60*/  FFMA.FTZ R33, R33, R30, R33 ;  /* 0x0000001e21217223 */ /* 0x000fe20000010021 */
[----:B------:R-:W-:Y:S01]  /*0e70*/  FADD R35, R34, R35 ;  /* 0x0000002322237221 */ /* 0x000fe20000000000 */
[----:B------:R-:W-:Y:S01]  /*0e80*/  FFMA.FTZ R30, R15, R32, R15 ;  /* 0x000000200f1e7223 */ /* 0x000fe2000001000f */
[----:B------:R-:W-:Y:S02]  /*0e90*/  FMUL R32, R18, 1.4426950216293334961 ;  /* 0x3fb8aa3b12207820 */ /* 0x000fe40000400000 */
[----:B------:R-:W-:-:S03]  /*0ea0*/  FFMA.FTZ R34, R35, -R12, 0.10546888411045074463 ;  /* 0x3dd8001223227423 */ /* 0x000fc6000001080c */
[----:B------:R-:W-:Y:S01]  /*0eb0*/  FSETP.GEU.AND P0, PT, R32, -126, PT ;  /* 0xc2fc00002000780b */ /* 0x000fe20003f0e000 */
[----:B------:R-:W-:-:S04]  /*0ec0*/  FFMA.FTZ R34, R35, R34, -0.13229703903198242188 ;  /* 0xbe0778e023227423 */ /* 0x000fc80000010022 */
[----:B------:R-:W-:-:S04]  /*0ed0*/  FFMA.FTZ R34, R35, R34, 0.14491446316242218018 ;  /* 0x3e14647523227423 */ /* 0x000fc80000010022 */
[----:B------:R-:W-:-:S04]  /*0ee0*/  FFMA.FTZ R34, R35, R34, -0.16641564667224884033 ;  /* 0xbe2a68dd23227423 */ /* 0x000fc80000010022 */
[----:B------:R-:W-:Y:S01]  /*0ef0*/  @!P0 FMUL R32, R32, 0.5 ;  /* 0x3f00000020208820 */ /* 0x000fe20000400000 */
[----:B------:R-:W-:-:S03]  /*0f00*/  FFMA.FTZ R34, R35, R34, 0.19988867640495300293 ;  /* 0x3e4caf9e23227423 */ /* 0x000fc60000010022 */
[----:B------:R-:W0:Y:S01]  /*0f10*/  MUFU.EX2 R15, R32 ;  /* 0x00000020000f7308 */ /* 0x000e220000000800 */
[----:B------:R-:W-:-:S04]  /*0f20*/  FFMA.FTZ R34, R35, R34, -0.25000196695327758789 ;  /* 0xbe80004223227423 */ /* 0x000fc80000010022 */
[----:B------:R-:W-:-:S04]  /*0f30*/  FFMA.FTZ R34, R35, R34, 0.33333510160446166992 ;  /* 0x3eaaaae623227423 */ /* 0x000fc80000010022 */
[----:B------:R-:W-:Y:S01]  /*0f40*/  FFMA.FTZ R36, R35, R34, -0.5 ;  /* 0xbf00000023247423 */ /* 0x000fe20000010022 */
[----:B------:R-:W-:-:S03]  /*0f50*/  I2FP.F32.S32 R34, R27 ;  /* 0x0000001b00227245 */ /* 0x000fc60000201400 */
[----:B------:R-:W-:Y:S01]  /*0f60*/  FMUL R36, R35, R36 ;  /* 0x0000002423247220 */ /* 0x000fe20000400000 */
[----:B0-----:R-:W-:-:S03]  /*0f70*/  @!P0 FMUL R15, R15, R15 ;  /* 0x0000000f0f0f8220 */ /* 0x001fc60000400000 */
[----:B------:R-:W-:Y:S01]  /*0f80*/  FFMA.FTZ R27, R35, R36, R35 ;  /* 0x00000024231b7223 */ /* 0x000fe20000010023 */
[----:B------:R-:W-:Y:S01]  /*0f90*/  FMUL R35, R34, 1.1920928955078125e-07 ;  /* 0x3400000022237820 */ /* 0x000fe20000400000 */
[----:B------:R-:W-:Y:S01]  /*0fa0*/  FADD.FTZ.RZ R34, R15, 1 ;  /* 0x3f8000000f227421 */ /* 0x000fe2000001c000 */
[----:B------:R-:W-:-:S04]  /*0fb0*/  I2FP.F32.S32 R22, R22 ;  /* 0x0000001600167245 */ /* 0x000fc80000201400 */
[----:B------:R-:W-:Y:S01]  /*0fc0*/  IADD3 R32, R34, -0x3f400000, RZ ;  /* 0xc0c0000022207810 */ /* 0x000fe20007ffe0ff */
[----:B------:R-:W-:-:S03]  /*0fd0*/  FMUL R22, R22, 1.1920928955078125e-07 ;  /* 0x3400000016167820 */ /* 0x000fc60000400000 */
[----:B------:R-:W-:Y:S01]  /*0fe0*/  LOP3.LUT R32, R32, 0xff800000, RZ, 0xc0, !PT ;  /* 0xff80000020207812 */ /* 0x000fe200078ec0ff */
[----:B------:R-:W-:-:S03]  /*0ff0*/  FFMA.FTZ R22, R22, 0.69314718246459960938, R33 ;  /* 0x3f31721816167823 */ /* 0x000fc60000010021 */
[----:B------:R-:W-:Y:S01]  /*1000*/  IADD3 R33, -R32, 0x40800000, RZ ;  /* 0x4080000020217810 */ /* 0x000fe20007ffe1ff */
[----:B------:R-:W-:Y:S01]  /*1010*/  FFMA.FTZ R26, R35, 0.69314718246459960938, R26 ;  /* 0x3f317218231a7823 */ /* 0x000fe2000001001a */
[----:B------:R-:W-:-:S03]  /*1020*/  IADD3 R35, R15, -R32, RZ ;  /* 0x800000200f237210 */ /* 0x000fc60007ffe0ff */
[----:B------:R-:W-:Y:S01]  /*1030*/  FFMA.FTZ R34, R33, R0, -1 ;  /* 0xbf80000021227423 */ /* 0x000fe20000010000 */
[----:B------:R-:W-:-:S03]  /*1040*/  FMUL R37, R19, 1.4426950216293334961 ;  /* 0x3fb8aa3b13257820 */ /* 0x000fc60000400000 */
[----:B------:R-:W-:Y:S02]  /*1050*/  FADD R35, R35, R34 ;  /* 0x0000002223237221 */ /* 0x000fe40000000000 */
[----:B------:R-:W-:Y:S02]  /*1060*/  FSETP.GEU.AND P0, PT, R37, -126, PT ;  /* 0xc2fc00002500780b */ /* 0x000fe40003f0e000 */
[----:B------:R-:W-:-:S04]  /*1070*/  FFMA.FTZ R34, R35, -R12, 0.10546888411045074463 ;  /* 0x3dd8001223227423 */ /* 0x000fc8000001080c */
[----:B------:R-:W-:-:S04]  /*1080*/  FFMA.FTZ R34, R35, R34, -0.13229703903198242188 ;  /* 0xbe0778e023227423 */ /* 0x000fc80000010022 */
[----:B------:R-:W-:-:S04]  /*1090*/  FFMA.FTZ R34, R35, R34, 0.14491446316242218018 ;  /* 0x3e14647523227423 */ /* 0x000fc80000010022 */
[----:B------:R-:W-:Y:S01]  /*10a0*/  FFMA.FTZ R34, R35, R34, -0.16641564667224884033 ;  /* 0xbe2a68dd23227423 */ /* 0x000fe20000010022 */
[----:B------:R-:W-:-:S03]  /*10b0*/  @!P0 FMUL R37, R37, 0.5 ;  /* 0x3f00000025258820 */ /* 0x000fc60000400000 */
[C---:B------:R-:W-:Y:S01]  /*10c0*/  FFMA.FTZ R34, R35.reuse, R34, 0.19988867640495300293 ;  /* 0x3e4caf9e23227423 */ /* 0x040fe20000010022 */
[----:B------:R-:W0:Y:S03]  /*10d0*/  MUFU.EX2 R33, R37 ;  /* 0x0000002500217308 */ /* 0x000e260000000800 */
[----:B------:R-:W-:-:S04]  /*10e0*/  FFMA.FTZ R34, R35, R34, -0.25000196695327758789 ;  /* 0xbe80004223227423 */ /* 0x000fc80000010022 */
[----:B------:R-:W-:-:S04]  /*10f0*/  FFMA.FTZ R34, R35, R34, 0.33333510160446166992 ;  /* 0x3eaaaae623227423 */ /* 0x000fc80000010022 */
[----:B------:R-:W-:-:S04]  /*1100*/  FFMA.FTZ R34, R35, R34, -0.5 ;  /* 0xbf00000023227423 */ /* 0x000fc80000010022 */
[----:B------:R-:W-:Y:S01]  /*1110*/  FMUL R34, R35, R34 ;  /* 0x0000002223227220 */ /* 0x000fe20000400000 */
[----:B0-----:R-:W-:-:S03]  /*1120*/  @!P0 FMUL R33, R33, R33 ;  /* 0x0000002121218220 */ /* 0x001fc60000400000 */
[----:B------:R-:W-:Y:S01]  /*1130*/  FFMA.FTZ R34, R35, R34, R35 ;  /* 0x0000002223227223 */ /* 0x000fe20000010023 */
[----:B------:R-:W-:-:S05]  /*1140*/  FADD.FTZ.RZ R35, R33, 1 ;  /* 0x3f80000021237421 */ /* 0x000fca000001c000 */
[----:B------:R-:W-:-:S04]  /*1150*/  IADD3 R35, R35, -0x3f400000, RZ ;  /* 0xc0c0000023237810 */ /* 0x000fc80007ffe0ff */
[----:B------:R-:W-:-:S04]  /*1160*/  LOP3.LUT R36, R35, 0xff800000, RZ, 0xc0, !PT ;  /* 0xff80000023247812 */ /* 0x000fc800078ec0ff */
[----:B------:R-:W-:-:S05]  /*1170*/  IADD3 R35, -R36, 0x40800000, RZ ;  /* 0x4080000024237810 */ /* 0x000fca0007ffe1ff */
[----:B------:R-:W-:Y:S01]  /*1180*/  FFMA.FTZ R0, R35, R0, -1 ;  /* 0xbf80000023007423 */ /* 0x000fe20000010000 */
[----:B------:R-:W-:-:S05]  /*1190*/  IADD3 R35, R33, -R36, RZ ;  /* 0x8000002421237210 */ /* 0x000fca0007ffe0ff */
[----:B------:R-:W-:-:S04]  /*11a0*/  FADD R35, R35, R0 ;  /* 0x0000000023237221 */ /* 0x000fc80000000000 */
[----:B------:R-:W-:-:S04]  /*11b0*/  FFMA.FTZ R12, R35, -R12, 0.10546888411045074463 ;  /* 0x3dd80012230c7423 */ /* 0x000fc8000001080c */
[----:B------:R-:W-:-:S04]  /*11c0*/  FFMA.FTZ R12, R35, R12, -0.13229703903198242188 ;  /* 0xbe0778e0230c7423 */ /* 0x000fc8000001000c */
[----:B------:R-:W-:-:S04]  /*11d0*/  FFMA.FTZ R12, R35, R12, 0.14491446316242218018 ;  /* 0x3e146475230c7423 */ /* 0x000fc8000001000c */
[----:B------:R-:W-:-:S04]  /*11e0*/  FFMA.FTZ R12, R35, R12, -0.16641564667224884033 ;  /* 0xbe2a68dd230c7423 */ /* 0x000fc8000001000c */
[----:B------:R-:W-:Y:S01]  /*11f0*/  FFMA.FTZ R12, R35, R12, 0.19988867640495300293 ;  /* 0x3e4caf9e230c7423 */ /* 0x000fe2000001000c */
[----:B------:R-:W-:-:S03]  /*1200*/  ISETP.GE.U32.AND P0, PT, R8, 0x7f800000, PT ;  /* 0x7f8000000800780c */ /* 0x000fc60003f06070 */
[----:B------:R-:W-:-:S04]  /*1210*/  FFMA.FTZ R12, R35, R12, -0.25000196695327758789 ;  /* 0xbe800042230c7423 */ /* 0x000fc8000001000c */
[C---:B------:R-:W-:Y:S01]  /*1220*/  FFMA.FTZ R12, R35.reuse, R12, 0.33333510160446166992 ;  /* 0x3eaaaae6230c7423 */ /* 0x040fe2000001000c */
[----:B------:R-:W-:Y:S02]  /*1230*/  I2FP.F32.S32 R31, R31 ;  /* 0x0000001f001f7245 */ /* 0x000fe40000201400 */
[----:B------:R-:W-:Y:S01]  /*1240*/  I2FP.F32.S32 R9, R9 ;  /* 0x0000000900097245 */ /* 0x000fe20000201400 */
[----:B------:R-:W-:Y:S01]  /*1250*/  FFMA.FTZ R12, R35, R12, -0.5 ;  /* 0xbf000000230c7423 */ /* 0x000fe2000001000c */
[----:B------:R-:W-:Y:S01]  /*1260*/  BSSY B0, `(.L_x_0) ;  /* 0x000000e000007945 */ /* 0x000fe20003800000 */
[----:B------:R-:W-:Y:S02]  /*1270*/  FMUL R31, R31, 1.1920928955078125e-07 ;  /* 0x340000001f1f7820 */ /* 0x000fe40000400000 */
[----:B------:R-:W-:Y:S01]  /*1280*/  FMUL R0, R35, R12 ;  /* 0x0000000c23007220 */ /* 0x000fe20000400000 */
[----:B------:R-:W-:Y:S01]  /*1290*/  FMUL R12, R9, 1.1920928955078125e-07 ;  /* 0x34000000090c7820 */ /* 0x000fe20000400000 */
[----:B------:R-:W-:Y:S01]  /*12a0*/  ISETP.GE.U32.AND P1, PT, R10, 0x7f800000, PT ;  /* 0x7f8000000a00780c */ /* 0x000fe20003f26070 */
[----:B------:R-:W-:Y:S01]  /*12b0*/  FFMA.FTZ R9, R31, 0.69314718246459960938, R30 ;  /* 0x3f3172181f097823 */ /* 0x000fe2000001001e */
[----:B------:R-:W-:Y:S01]  /*12c0*/  FFMA.FTZ R0, R35, R0, R35 ;  /* 0x0000000023007223 */ /* 0x000fe20000010023 */
[----:B------:R-:W-:Y:S01]  /*12d0*/  FFMA.FTZ R25, R12, 0.69314718246459960938, R25 ;  /* 0x3f3172180c197823 */ /* 0x000fe20000010019 */
[----:B------:R-:W-:Y:S09]  /*12e0*/  @!P0 BRA `(.L_x_1) ;  /* 0x0000000000148947 */ /* 0x000ff20003800000 */
[----:B------:R-:W-:-:S13]  /*12f0*/  ISETP.GE.AND P0, PT, R8, -0x407fffff, PT ;  /* 0xbf8000010800780c */ /* 0x000fda0003f06270 */
[----:B------:R-:W-:-:S05]  /*1300*/  @P0 MOV R31, 0x7f800000 ;  /* 0x7f800000001f0802 */ /* 0x000fca0000000f00 */
[C---:B------:R-:W-:Y:S01]  /*1310*/  @P0 FFMA.FTZ R25, R8.reuse, R31, +INF ;  /* 0x7f80000008190423 */ /* 0x040fe2000001001f */
[----:B------:R-:W-:-:S04]  /*1320*/  FSETP.NEU.AND P0, PT, R8, RZ, PT ;  /* 0x000000ff0800720b */ /* 0x000fc80003f0d000 */
[----:B------:R-:W-:-:S09]  /*1330*/  FSEL R25, R25, -RZ, P0 ;  /* 0x800000ff19197208 */ /* 0x000fd20000000000 */
.L_x_1:
[----:B------:R-:W-:Y:S05]  /*1340*/  BSYNC B0 ;  /* 0x0000000000007941 */ /* 0x000fea0003800000 */
.L_x_0:
[----:B------:R-:W-:Y:S04]  /*1350*/  BSSY B0, `(.L_x_2) ;  /* 0x0000007000007945 */ /* 0x000fe80003800000 */
[----:B------:R-:W-:Y:S05]  /*1360*/  @!P1 BRA `(.L_x_3) ;  /* 0x0000000000149947 */ /* 0x000fea0003800000 */
[----:B------:R-:W-:-:S13]  /*1370*/  ISETP.GE.AND P0, PT, R10, -0x407fffff, PT ;  /* 0xbf8000010a00780c */ /* 0x000fda0003f06270 */
[----:B------:R-:W-:-:S05]  /*1380*/  @P0 MOV R31, 0x7f800000 ;  /* 0x7f800000001f0802 */ /* 0x000fca0000000f00 */
[C---:B------:R-:W-:Y:S01]  /*1390*/  @P0 FFMA.FTZ R26, R10.reuse, R31, +INF ;  /* 0x7f8000000a1a0423 */ /* 0x040fe2000001001f */
[----:B------:R-:W-:-:S04]  /*13a0*/  FSETP.NEU.AND P0, PT, R10, RZ, PT ;  /* 0x000000ff0a00720b */ /* 0x000fc80003f0d000 */
[----:B------:R-:W-:-:S09]  /*13b0*/  FSEL R26, R26, -RZ, P0 ;  /* 0x800000ff1a1a7208 */ /* 0x000fd20000000000 */
.L_x_3:
[----:B------:R-:W-:Y:S05]  /*13c0*/  BSYNC B0 ;  /* 0x0000000000007941 */ /* 0x000fea0003800000 */
.L_x_2:
[----:B------:R-:W-:Y:S01]  /*13d0*/  ISETP.GE.U32.AND P6, PT, R11, 0x7f800000, PT ;  /* 0x7f8000000b00780c */ /* 0x000fe20003fc6070 */
[----:B------:R-:W-:Y:S01]  /*13e0*/  BSSY B0, `(.L_x_4) ;  /* 0x0000019000007945 */ /* 0x000fe20003800000 */
[----:B------:R-:W-:Y:S02]  /*13f0*/  I2FP.F32.S32 R21, R21 ;  /* 0x0000001500157245 */ /* 0x000fe40000201400 */
[----:B------:R-:W-:Y:S02]  /*1400*/  I2FP.F32.S32 R32, R32 ;  /* 0x0000002000207245 */ /* 0x000fe40000201400 */
[----:B------:R-:W-:Y:S01]  /*1410*/  I2FP.F32.S32 R36, R36 ;  /* 0x0000002400247245 */ /* 0x000fe20000201400 */
[----:B------:R-:W-:Y:S01]  /*1420*/  FMUL R10, R21, 1.1920928955078125e-07 ;  /* 0x34000000150a7820 */ /* 0x000fe20000400000 */
[----:B------:R-:W-:Y:S01]  /*1430*/  I2FP.F32.S32 R20, R20 ;  /* 0x0000001400147245 */ /* 0x000fe20000201400 */
[----:B------:R-:W-:Y:S01]  /*1440*/  FMUL R21, R32, 1.1920928955078125e-07 ;  /* 0x3400000020157820 */ /* 0x000fe20000400000 */
[----:B------:R-:W-:Y:S01]  /*1450*/  FSETP.GT.AND P0, PT, R4, 20, PT ;  /* 0x41a000000400780b */ /* 0x000fe20003f04000 */
[----:B------:R-:W-:Y:S01]  /*1460*/  FMUL R31, R36, 1.1920928955078125e-07 ;  /* 0x34000000241f7820 */ /* 0x000fe20000400000 */
[----:B------:R-:W-:Y:S01]  /*1470*/  ISETP.GE.U32.AND P1, PT, R13, 0x7f800000, PT ;  /* 0x7f8000000d00780c */ /* 0x000fe20003f26070 */
[----:B------:R-:W-:Y:S01]  /*1480*/  FMUL R20, R20, 1.1920928955078125e-07 ;  /* 0x3400000014147820 */ /* 0x000fe20000400000 */
[----:B------:R-:W-:Y:S01]  /*1490*/  ISETP.GE.U32.AND P2, PT, R14, 0x7f800000, PT ;  /* 0x7f8000000e00780c */ /* 0x000fe20003f46070 */
[----:B------:R-:W-:Y:S01]  /*14a0*/  FFMA.FTZ R10, R10, 0.69314718246459960938, R27 ;  /* 0x3f3172180a0a7823 */ /* 0x000fe2000001001b */
[----:B------:R-:W-:Y:S01]  /*14b0*/  ISETP.GE.U32.AND P3, PT, R24, 0x7f800000, PT ;  /* 0x7f8000001800780c */ /* 0x000fe20003f66070 */
[----:B------:R-:W-:Y:S01]  /*14c0*/  FFMA.FTZ R21, R21, 0.69314718246459960938, R34 ;  /* 0x3f31721815157823 */ /* 0x000fe20000010022 */
[----:B------:R-:W-:Y:S01]  /*14d0*/  ISETP.GE.U32.AND P4, PT, R15, 0x7f800000, PT ;  /* 0x7f8000000f00780c */ /* 0x000fe20003f86070 */
[----:B------:R-:W-:Y:S01]  /*14e0*/  FFMA.FTZ R8, R31, 0.69314718246459960938, R0 ;  /* 0x3f3172181f087823 */ /* 0x000fe20000010000 */
[----:B------:R-:W-:Y:S01]  /*14f0*/  ISETP.GE.U32.AND P5, PT, R33, 0x7f800000, PT ;  /* 0x7f8000002100780c */ /* 0x000fe20003fa6070 */
[----:B------:R-:W-:Y:S01]  /*1500*/  FFMA.FTZ R23, R20, 0.69314718246459960938, R23 ;  /* 0x3f31721814177823 */ /* 0x000fe20000010017 */
[----:B------:R-:W-:Y:S11]  /*1510*/  @!P6 BRA `(.L_x_5) ;  /* 0x000000000014e947 */ /* 0x000ff60003800000 */
[----:B------:R-:W-:-:S13]  /*1520*/  ISETP.GE.AND P6, PT, R11, -0x407fffff, PT ;  /* 0xbf8000010b00780c */ /* 0x000fda0003fc6270 */
[----:B------:R-:W-:-:S05]  /*1530*/  @P6 MOV R0, 0x7f800000 ;  /* 0x7f80000000006802 */ /* 0x000fca0000000f00 */
[C---:B------:R-:W-:Y:S01]  /*1540*/  @P6 FFMA.FTZ R23, R11.reuse, R0, +INF ;  /* 0x7f8000000b176423 */ /* 0x040fe20000010000 */
[----:B------:R-:W-:-:S04]  /*1550*/  FSETP.NEU.AND P6, PT, R11, RZ, PT ;  /* 0x000000ff0b00720b */ /* 0x000fc80003fcd000 */
[----:B------:R-:W-:-:S09]  /*1560*/  FSEL R23, R23, -RZ, P6 ;  /* 0x800000ff17177208 */ /* 0x000fd20003000000 */
.L_x_5:
[----:B------:R-:W-:Y:S05]  /*1570*/  BSYNC B0 ;  /* 0x0000000000007941 */ /* 0x000fea0003800000 */
.L_x_4:
[----:B------:R-:W-:Y:S04]  /*1580*/  BSSY B0, `(.L_x_6) ;  /* 0x0000007000007945 */ /* 0x000fe80003800000 */
[----:B------:R-:W-:Y:S05]  /*1590*/  @!P1 BRA `(.L_x_7) ;  /* 0x0000000000149947 */ /* 0x000fea0003800000 */
[C---:B------:R-:W-:Y:S02]  /*15a0*/  ISETP.GE.AND P1, PT, R13.reuse, -0x407fffff, PT ;  /* 0xbf8000010d00780c */ /* 0x040fe40003f26270 */
[----:B------:R-:W-:-:S11]  /*15b0*/  FSETP.NEU.AND P6, PT, R13, RZ, PT ;  /* 0x000000ff0d00720b */ /* 0x000fd60003fcd000 */
[----:B------:R-:W-:-:S05]  /*15c0*/  @P1 MOV R0, 0x7f800000 ;  /* 0x7f80000000001802 */ /* 0x000fca0000000f00 */
[----:B------:R-:W-:-:S05]  /*15d0*/  @P1 FFMA.FTZ R22, R13, R0, +INF ;  /* 0x7f8000000d161423 */ /* 0x000fca0000010000 */
[----:B------:R-:W-:-:S07]  /*15e0*/  FSEL R22, R22, -RZ, P6 ;  /* 0x800000ff16167208 */ /* 0x000fce0003000000 */
.L_x_7:
[----:B------:R-:W-:Y:S05]  /*15f0*/  BSYNC B0 ;  /* 0x0000000000007941 */ /* 0x000fea0003800000 */
.L_x_6:
[----:B------:R-:W-:Y:S04]  /*1600*/  BSSY B0, `(.L_x_8) ;  /* 0x0000007000007945 */ /* 0x000fe80003800000 */
[----:B------:R-:W-:Y:S05]  /*1610*/  @!P2 BRA `(.L_x_9) ;  /* 0x000000000014a947 */ /* 0x000fea0003800000 */
[C---:B------:R-:W-:Y:S02]  /*1620*/  ISETP.GE.AND P1, PT, R14.reuse, -0x407fffff, PT ;  /* 0xbf8000010e00780c */ /* 0x040fe40003f26270 */
[----:B------:R-:W-:-:S11]  /*1630*/  FSETP.NEU.AND P2, PT, R14, RZ, PT ;  /* 0x000000ff0e00720b */ /* 0x000fd60003f4d000 */
[----:B------:R-:W-:-:S05]  /*1640*/  @P1 MOV R11, 0x7f800000 ;  /* 0x7f800000000b1802 */ /* 0x000fca0000000f00 */
[----:B------:R-:W-:-:S05]  /*1650*/  @P1 FFMA.FTZ R9, R14, R11, +INF ;  /* 0x7f8000000e091423 */ /* 0x000fca000001000b */
[----:B------:R-:W-:-:S07]  /*1660*/  FSEL R9, R9, -RZ, P2 ;  /* 0x800000ff09097208 */ /* 0x000fce0001000000 */
.L_x_9:
[----:B------:R-:W-:Y:S05]  /*1670*/  BSYNC B0 ;  /* 0x0000000000007941 */ /* 0x000fea0003800000 */
.L_x_8:
[----:B------:R-:W-:Y:S04]  /*1680*/  BSSY B0, `(.L_x_10) ;  /* 0x0000007000007945 */ /* 0x000fe80003800000 */
[----:B------:R-:W-:Y:S05]  /*1690*/  @!P3 BRA `(.L_x_11) ;  /* 0x000000000014b947 */ /* 0x000fea0003800000 */
[C---:B------:R-:W-:Y:S02]  /*16a0*/  ISETP.GE.AND P1, PT, R24.reuse, -0x407fffff, PT ;  /* 0xbf8000011800780c */ /* 0x040fe40003f26270 */
[----:B------:R-:W-:-:S11]  /*16b0*/  FSETP.NEU.AND P2, PT, R24, RZ, PT ;  /* 0x000000ff1800720b */ /* 0x000fd60003f4d000 */
[----:B------:R-:W-:-:S05]  /*16c0*/  @P1 MOV R11, 0x7f800000 ;  /* 0x7f800000000b1802 */ /* 0x000fca0000000f00 */
[----:B------:R-:W-:-:S05]  /*16d0*/  @P1 FFMA.FTZ R10, R24, R11, +INF ;  /* 0x7f800000180a1423 */ /* 0x000fca000001000b */
[----:B------:R-:W-:-:S07]  /*16e0*/  FSEL R10, R10, -RZ, P2 ;  /* 0x800000ff0a0a7208 */ /* 0x000fce0001000000 */
.L_x_11:
[----:B------:R-:W-:Y:S05]  /*16f0*/  BSYNC B0 ;  /* 0x0000000000007941 */ /* 0x000fea0003800000 */
.L_x_10:
[----:B------:R-:W-:Y:S04]  /*1700*/  BSSY B0, `(.L_x_12) ;  /* 0x0000007000007945 */ /* 0x000fe80003800000 */
[----:B------:R-:W-:Y:S05]  /*1710*/  @!P4 BRA `(.L_x_13) ;  /* 0x000000000014c947 */ /* 0x000fea0003800000 */
[C---:B------:R-:W-:Y:S02]  /*1720*/  ISETP.GE.AND P1, PT, R15.reuse, -0x407fffff, PT ;  /* 0xbf8000010f00780c */ /* 0x040fe40003f26270 */
[----:B------:R-:W-:-:S11]  /*1730*/  FSETP.NEU.AND P2, PT, R15, RZ, PT ;  /* 0x000000ff0f00720b */ /* 0x000fd60003f4d000 */
[----:B------:R-:W-:-:S05]  /*1740*/  @P1 MOV R0, 0x7f800000 ;  /* 0x7f80000000001802 */ /* 0x000fca0000000f00 */
[----:B------:R-:W-:-:S05]  /*1750*/  @P1 FFMA.FTZ R21, R15, R0, +INF ;  /* 0x7f8000000f151423 */ /* 0x000fca0000010000 */
[----:B------:R-:W-:-:S07]  /*1760*/  FSEL R21, R21, -RZ, P2 ;  /* 0x800000ff15157208 */ /* 0x000fce0001000000 */
.L_x_13:
[----:B------:R-:W-:Y:S05]  /*1770*/  BSYNC B0 ;  /* 0x0000000000007941 */ /* 0x000fea0003800000 */
.L_x_12:
[----:B------:R-:W-:Y:S04]  /*1780*/  BSSY B0, `(.L_x_14) ;  /* 0x0000007000007945 */ /* 0x000fe80003800000 */
[----:B------:R-:W-:Y:S05]  /*1790*/  @!P5 BRA `(.L_x_15) ;  /* 0x000000000014d947 */ /* 0x000fea0003800000 */
[C---:B------:R-:W-:Y:S02]  /*17a0*/  ISETP.GE.AND P1, PT, R33.reuse, -0x407fffff, PT ;  /* 0xbf8000012100780c */ /* 0x040fe40003f26270 */
[----:B------:R-:W-:-:S11]  /*17b0*/  FSETP.NEU.AND P2, PT, R33, RZ, PT ;  /* 0x000000ff2100720b */ /* 0x000fd60003f4d000 */
[----:B------:R-:W-:-:S05]  /*17c0*/  @P1 MOV R0, 0x7f800000 ;  /* 0x7f80000000001802 */ /* 0x000fca0000000f00 */
[----:B------:R-:W-:-:S05]  /*17d0*/  @P1 FFMA.FTZ R8, R33, R0, +INF ;  /* 0x7f80000021081423 */ /* 0x000fca0000010000 */
[----:B------:R-:W-:-:S07]  /*17e0*/  FSEL R8, R8, -RZ, P2 ;  /* 0x800000ff08087208 */ /* 0x000fce0001000000 */
.L_x_15:
[----:B------:R-:W-:Y:S05]  /*17f0*/  BSYNC B0 ;  /* 0x0000000000007941 */ /* 0x000fea0003800000 */
.L_x_14:
[----:B------:R-:W-:Y:S01]  /*1800*/  FSEL R25, R4, R25, P0 ;  /* 0x0000001904197208 */ /* 0x000fe20000000000 */
[----:B------:R-:W-:Y:S01]  /*1810*/  BSSY B0, `(.L_x_16) ;  /* 0x0000018000007945 */ /* 0x000fe20003800000 */
[----:B------:R-:W-:Y:S02]  /*1820*/  FSETP.GT.AND P0, PT, R5, 20, PT ;  /* 0x41a000000500780b */ /* 0x000fe40003f04000 */
[----:B------:R-:W-:Y:S01]  /*1830*/  FSETP.GT.AND P2, PT, R6, 20, PT ;  /* 0x41a000000600780b */ /* 0x000fe20003f44000 */
[----:B------:R-:W-:Y:S01]  /*1840*/  FADD.FTZ R13, |R25|, -RZ ;  /* 0x800000ff190d7221 */ /* 0x000fe20000010200 */
[----:B------:R-:W-:-:S04]  /*1850*/  FSEL R26, R5, R26, P0 ;  /* 0x0000001a051a7208 */ /* 0x000fc80000000000 */
[----:B------:R-:W-:-:S13]  /*1860*/  FSETP.GE.AND P1, PT, R13, 0.60000002384185791016, PT ;  /* 0x3f19999a0d00780b */ /* 0x000fda0003f26000 */
[----:B------:R-:W-:Y:S05]  /*1870*/  @!P1 BRA `(.L_x_17) ;  /* 0x0000000000289947 */ /* 0x000fea0003800000 */
[C---:B------:R-:W-:Y:S01]  /*1880*/  FMUL R0, R13.reuse, 2.8853900432586669922 ;  /* 0x4038aa3b0d007820 */ /* 0x040fe20000400000 */
[----:B------:R-:W-:Y:S01]  /*1890*/  HFMA2.MMA R11, -RZ, RZ, 1.875, 0 ;  /* 0x3f800000ff0b7435 */ /* 0x000fe200000001ff */
[----:B------:R-:W-:-:S04]  /*18a0*/  FSETP.GE.AND P0, PT, R13, 9.010913848876953125, PT ;  /* 0x41102cb40d00780b */ /* 0x000fc80003f06000 */
[----:B------:R-:W0:Y:S02]  /*18b0*/  MUFU.EX2 R0, R0 ;  /* 0x0000000000007308 */ /* 0x000e240000000800 */
[----:B0-----:R-:W-:-:S06]  /*18c0*/  FADD R12, R0, 1 ;  /* 0x3f800000000c7421 */ /* 0x001fcc0000000000 */
[----:B------:R-:W0:Y:S02]  /*18d0*/  MUFU.RCP R12, R12 ;  /* 0x0000000c000c7308 */ /* 0x000e240000001000 */
[----:B0-----:R-:W-:-:S05]  /*18e0*/  FFMA.FTZ R11, R12, -2, R11 ;  /* 0xc00000000c0b7823 */ /* 0x001fca000001000b */
[----:B------:R-:W-:-:S04]  /*18f0*/  FSEL R11, R11, 1, !P0 ;  /* 0x3f8000000b0b7808 */ /* 0x000fc80004000000 */
[----:B------:R-:W-:Y:S01]  /*1900*/  LOP3.LUT R11, R11, 0x80000000, R25, 0xf8, !PT ;  /* 0x800000000b0b7812 */ /* 0x000fe200078ef819 */
[----:B------:R-:W-:Y:S06]  /*1910*/  BRA `(.L_x_18) ;  /* 0x00000000001c7947 */ /* 0x000fec0003800000 */
.L_x_17:
[----:B------:R-:W-:Y:S01]  /*1920*/  MOV R0, 0x3c80f082 ;  /* 0x3c80f08200007802 */ /* 0x000fe20000000f00 */
[----:B------:R-:W-:-:S04]  /*1930*/  FMUL R11, R25, R25 ;  /* 0x00000019190b7220 */ /* 0x000fc80000400000 */
[----:B------:R-:W-:-:S04]  /*1940*/  FFMA.FTZ R0, R11, R0, -0.052303962409496307373 ;  /* 0xbd563cae0b007423 */ /* 0x000fc80000010000 */
[----:B------:R-:W-:-:S04]  /*1950*/  FFMA.FTZ R0, R11, R0, 0.1331529766321182251 ;  /* 0x3e0859410b007423 */ /* 0x000fc80000010000 */
[----:B------:R-:W-:-:S04]  /*1960*/  FFMA.FTZ R0, R11, R0, -0.33332768082618713379 ;  /* 0xbeaaa9ed0b007423 */ /* 0x000fc80000010000 */
[----:B------:R-:W-:-:S04]  /*1970*/  FFMA.FTZ R0, R11, R0, RZ ;  /* 0x000000000b007223 */ /* 0x000fc800000100ff */
[----:B------:R-:W-:-:S07]  /*1980*/  FFMA.FTZ R11, R25, R0, R25 ;  /* 0x00000000190b7223 */ /* 0x000fce0000010019 */
.L_x_18:
[----:B------:R-:W-:Y:S05]  /*1990*/  BSYNC B0 ;  /* 0x0000000000007941 */ /* 0x000fea0003800000 */
.L_x_16:
[----:B------:R-:W-:Y:S01]  /*19a0*/  FADD.FTZ R14, |R26|, -RZ ;  /* 0x800000ff1a0e7221 */ /* 0x000fe20000010200 */
[----:B------:R-:W-:Y:S01]  /*19b0*/  BSSY B0, `(.L_x_19) ;  /* 0x0000016000007945 */ /* 0x000fe20003800000 */
[----:B------:R-:W-:Y:S02]  /*19c0*/  FSETP.GT.AND P1, PT, R7, 20, PT ;  /* 0x41a000000700780b */ /* 0x000fe40003f24000 */
[----:B------:R-:W-:Y:S02]  /*19d0*/  FSEL R23, R6, R23, P2 ;  /* 0x0000001706177208 */ /* 0x000fe40001000000 */
        /* <DEDUP_REMOVED lines=12> */
.L_x_20:
[----:B------:R-:W-:Y:S01]  /*1aa0*/  MOV R0, 0x3c80f082 ;  /* 0x3c80f08200007802 */ /* 0x000fe20000000f00 */
[----:B------:R-:W-:-:S04]  /*1ab0*/  FMUL R13, R26, R26 ;  /* 0x0000001a1a0d7220 */ /* 0x000fc80000400000 */
[----:B------:R-:W-:-:S04]  /*1ac0*/  FFMA.FTZ R0, R13, R0, -0.052303962409496307373 ;  /* 0xbd563cae0d007423 */ /* 0x000fc80000010000 */
[----:B------:R-:W-:-:S04]  /*1ad0*/  FFMA.FTZ R0, R13, R0, 0.1331529766321182251 ;  /* 0x3e0859410d007423 */ /* 0x000fc80000010000 */
[----:B------:R-:W-:-:S04]  /*1ae0*/  FFMA.FTZ R0, R13, R0, -0.33332768082618713379 ;  /* 0xbeaaa9ed0d007423 */ /* 0x000fc80000010000 */
[----:B------:R-:W-:-:S04]  /*1af0*/  FFMA.FTZ R13, R13, R0, RZ ;  /* 0x000000000d0d7223 */ /* 0x000fc800000100ff */
[----:B------:R-:W-:-:S07]  /*1b00*/  FFMA.FTZ R26, R26, R13, R26 ;  /* 0x0000000d1a1a7223 */ /* 0x000fce000001001a */
.L_x_21:
[----:B------:R-:W-:Y:S05]  /*1b10*/  BSYNC B0 ;  /* 0x0000000000007941 */ /* 0x000fea0003800000 */
.L_x_19:
        /* <DEDUP_REMOVED lines=16> */
.L_x_23:
[----:B------:R-:W-:Y:S01]  /*1c20*/  MOV R0, 0x3c80f082 ;  /* 0x3c80f08200007802 */ /* 0x000fe20000000f00 */
[----:B------:R-:W-:-:S04]  /*1c30*/  FMUL R13, R23, R23 ;  /* 0x00000017170d7220 */ /* 0x000fc80000400000 */
[----:B------:R-:W-:-:S04]  /*1c40*/  FFMA.FTZ R0, R13, R0, -0.052303962409496307373 ;  /* 0xbd563cae0d007423 */ /* 0x000fc80000010000 */
[----:B------:R-:W-:-:S04]  /*1c50*/  FFMA.FTZ R0, R13, R0, 0.1331529766321182251 ;  /* 0x3e0859410d007423 */ /* 0x000fc80000010000 */
[----:B------:R-:W-:-:S04]  /*1c60*/  FFMA.FTZ R0, R13, R0, -0.33332768082618713379 ;  /* 0xbeaaa9ed0d007423 */ /* 0x000fc80000010000 */
[----:B------:R-:W-:-:S04]  /*1c70*/  FFMA.FTZ R0, R13, R0, RZ ;  /* 0x000000000d007223 */ /* 0x000fc800000100ff */
[----:B------:R-:W-:-:S07]  /*1c80*/  FFMA.FTZ R23, R23, R0, R23 ;  /* 0x0000000017177223 */ /* 0x000fce0000010017 */
.L_x_24:
[----:B------:R-:W-:Y:S05]  /*1c90*/  BSYNC B0 ;  /* 0x0000000000007941 */ /* 0x000fea0003800000 */
.L_x_22:
        /* <DEDUP_REMOVED lines=16> */
.L_x_26:
[----:B------:R-:W-:Y:S01]  /*1da0*/  MOV R0, 0x3c80f082 ;  /* 0x3c80f08200007802 */ /* 0x000fe20000000f00 */
[----:B------:R-:W-:-:S04]  /*1db0*/  FMUL R13, R22, R22 ;  /* 0x00000016160d7220 */ /* 0x000fc80000400000 */
[----:B------:R-:W-:-:S04]  /*1dc0*/  FFMA.FTZ R0, R13, R0, -0.052303962409496307373 ;  /* 0xbd563cae0d007423 */ /* 0x000fc80000010000 */
[----:B------:R-:W-:-:S04]  /*1dd0*/  FFMA.FTZ R0, R13, R0, 0.1331529766321182251 ;  /* 0x3e0859410d007423 */ /* 0x000fc80000010000 */
[----:B------:R-:W-:-:S04]  /*1de0*/  FFMA.FTZ R0, R13, R0, -0.33332768082618713379 ;  /* 0xbeaaa9ed0d007423 */ /* 0x000fc80000010000 */
[----:B------:R-:W-:-:S04]  /*1df0*/  FFMA.FTZ R13, R13, R0, RZ ;  /* 0x000000000d0d7223 */ /* 0x000fc800000100ff */
[----:B------:R-:W-:-:S07]  /*1e00*/  FFMA.FTZ R22, R22, R13, R22 ;  /* 0x0000000d16167223 */ /* 0x000fce0000010016 */
.L_x_27:
[----:B------:R-:W-:Y:S05]  /*1e10*/  BSYNC B0 ;  /* 0x0000000000007941 */ /* 0x000fea0003800000 */
.L_x_25:
        /* <DEDUP_REMOVED lines=16> */
.L_x_29:
[----:B------:R-:W-:Y:S01]  /*1f20*/  MOV R0, 0x3c80f082 ;  /* 0x3c80f08200007802 */ /* 0x000fe20000000f00 */
[----:B------:R-:W-:-:S04]  /*1f30*/  FMUL R13, R9, R9 ;  /* 0x00000009090d7220 */ /* 0x000fc80000400000 */
[----:B------:R-:W-:-:S04]  /*1f40*/  FFMA.FTZ R0, R13, R0, -0.052303962409496307373 ;  /* 0xbd563cae0d007423 */ /* 0x000fc80000010000 */
[----:B------:R-:W-:-:S04]  /*1f50*/  FFMA.FTZ R0, R13, R0, 0.1331529766321182251 ;  /* 0x3e0859410d007423 */ /* 0x000fc80000010000 */
[----:B------:R-:W-:-:S04]  /*1f60*/  FFMA.FTZ R0, R13, R0, -0.33332768082618713379 ;  /* 0xbeaaa9ed0d007423 */ /* 0x000fc80000010000 */
[----:B------:R-:W-:-:S04]  /*1f70*/  FFMA.FTZ R0, R13, R0, RZ ;  /* 0x000000000d007223 */ /* 0x000fc800000100ff */
[----:B------:R-:W-:-:S07]  /*1f80*/  FFMA.FTZ R9, R9, R0, R9 ;  /* 0x0000000009097223 */ /* 0x000fce0000010009 */
.L_x_30:
[----:B------:R-:W-:Y:S05]  /*1f90*/  BSYNC B0 ;  /* 0x0000000000007941 */ /* 0x000fea0003800000 */
.L_x_28:
        /* <DEDUP_REMOVED lines=16> */
.L_x_32:
[----:B------:R-:W-:Y:S01]  /*20a0*/  MOV R0, 0x3c80f082 ;  /* 0x3c80f08200007802 */ /* 0x000fe20000000f00 */
[----:B------:R-:W-:-:S04]  /*20b0*/  FMUL R13, R10, R10 ;  /* 0x0000000a0a0d7220 */ /* 0x000fc80000400000 */
[----:B------:R-:W-:-:S04]  /*20c0*/  FFMA.FTZ R0, R13, R0, -0.052303962409496307373 ;  /* 0xbd563cae0d007423 */ /* 0x000fc80000010000 */
[----:B------:R-:W-:-:S04]  /*20d0*/  FFMA.FTZ R0, R13, R0, 0.1331529766321182251 ;  /* 0x3e0859410d007423 */ /* 0x000fc80000010000 */
[----:B------:R-:W-:-:S04]  /*20e0*/  FFMA.FTZ R0, R13, R0, -0.33332768082618713379 ;  /* 0xbeaaa9ed0d007423 */ /* 0x000fc80000010000 */
[----:B------:R-:W-:-:S04]  /*20f0*/  FFMA.FTZ R13, R13, R0, RZ ;  /* 0x000000000d0d7223 */ /* 0x000fc800000100ff */
[----:B------:R-:W-:-:S07]  /*2100*/  FFMA.FTZ R10, R10, R13, R10 ;  /* 0x0000000d0a0a7223 */ /* 0x000fce000001000a */
.L_x_33:
[----:B------:R-:W-:Y:S05]  /*2110*/  BSYNC B0 ;  /* 0x0000000000007941 */ /* 0x000fea0003800000 */
.L_x_31:
[----:B------:R-:W-:Y:S01]  /*2120*/  FADD.FTZ R14, |R21|, -RZ ;  /* 0x800000ff150e7221 */ /* 0x000fe20000010200 */
[----:B------:R-:W-:Y:S01]  /*2130*/  BSSY B0, `(.L_x_34) ;  /* 0x0000015000007945 */ /* 0x000fe20003800000 */
[----:B------:R-:W-:-:S03]  /*2140*/  FSEL R8, R19, R8, P1 ;  /* 0x0000000813087208 */ /* 0x000fc60000800000 */
        /* <DEDUP_REMOVED lines=12> */
.L_x_35:
[----:B------:R-:W-:Y:S01]  /*2210*/  MOV R0, 0x3c80f082 ;  /* 0x3c80f08200007802 */ /* 0x000fe20000000f00 */
[----:B------:R-:W-:-:S04]  /*2220*/  FMUL R13, R21, R21 ;  /* 0x00000015150d7220 */ /* 0x000fc80000400000 */
[----:B------:R-:W-:-:S04]  /*2230*/  FFMA.FTZ R0, R13, R0, -0.052303962409496307373 ;  /* 0xbd563cae0d007423 */ /* 0x000fc80000010000 */
[----:B------:R-:W-:-:S04]  /*2240*/  FFMA.FTZ R0, R13, R0, 0.1331529766321182251 ;  /* 0x3e0859410d007423 */ /* 0x000fc80000010000 */
[----:B------:R-:W-:-:S04]  /*2250*/  FFMA.FTZ R0, R13, R0, -0.33332768082618713379 ;  /* 0xbeaaa9ed0d007423 */ /* 0x000fc80000010000 */
[----:B------:R-:W-:-:S04]  /*2260*/  FFMA.FTZ R0, R13, R0, RZ ;  /* 0x000000000d007223 */ /* 0x000fc800000100ff */
[----:B------:R-:W-:-:S07]  /*2270*/  FFMA.FTZ R21, R21, R0, R21 ;  /* 0x0000000015157223 */ /* 0x000fce0000010015 */
.L_x_36:
[----:B------:R-:W-:Y:S05]  /*2280*/  BSYNC B0 ;  /* 0x0000000000007941 */ /* 0x000fea0003800000 */
.L_x_34:
[----:B------:R-:W-:Y:S01]  /*2290*/  FADD.FTZ R14, |R8|, -RZ ;  /* 0x800000ff080e7221 */ /* 0x000fe20000010200 */
[----:B------:R-:W-:Y:S04]  /*22a0*/  BSSY B0, `(.L_x_37) ;  /* 0x0000014000007945 */ /* 0x000fe80003800000 */
        /* <DEDUP_REMOVED lines=12> */
.L_x_38:
[----:B------:R-:W-:Y:S01]  /*2370*/  MOV R0, 0x3c80f082 ;  /* 0x3c80f08200007802 */ /* 0x000fe20000000f00 */
[----:B------:R-:W-:-:S04]  /*2380*/  FMUL R13, R8, R8 ;  /* 0x00000008080d7220 */ /* 0x000fc80000400000 */
[----:B------:R-:W-:-:S04]  /*2390*/  FFMA.FTZ R0, R13, R0, -0.052303962409496307373 ;  /* 0xbd563cae0d007423 */ /* 0x000fc80000010000 */
[----:B------:R-:W-:-:S04]  /*23a0*/  FFMA.FTZ R0, R13, R0, 0.1331529766321182251 ;  /* 0x3e0859410d007423 */ /* 0x000fc80000010000 */
[----:B------:R-:W-:-:S04]  /*23b0*/  FFMA.FTZ R0, R13, R0, -0.33332768082618713379 ;  /* 0xbeaaa9ed0d007423 */ /* 0x000fc80000010000 */
[----:B------:R-:W-:-:S04]  /*23c0*/  FFMA.FTZ R13, R13, R0, RZ ;  /* 0x000000000d0d7223 */ /* 0x000fc800000100ff */
[----:B------:R-:W-:-:S07]  /*23d0*/  FFMA.FTZ R8, R8, R13, R8 ;  /* 0x0000000d08087223 */ /* 0x000fce0000010008 */
.L_x_39:
[----:B------:R-:W-:Y:S05]  /*23e0*/  BSYNC B0 ;  /* 0x0000000000007941 */ /* 0x000fea0003800000 */
.L_x_37:
[----:B------:R-:W0:Y:S01]  /*23f0*/  S2R R0, SR_TID.X ;  /* 0x0000000000007919 */ /* 0x000e220000002100 */
[----:B------:R-:W1:Y:S01]  /*2400*/  S2UR UR5, SR_CgaCtaId ;  /* 0x00000000000579c3 */ /* 0x000e620000008800 */
[----:B------:R-:W-:Y:S01]  /*2410*/  FMUL R26, R5, R26 ;  /* 0x0000001a051a7220 */ /* 0x000fe20000400000 */
[----:B------:R-:W-:Y:S01]  /*2420*/  FMUL R11, R4, R11 ;  /* 0x0000000b040b7220 */ /* 0x000fe20000400000 */
[----:B------:R-:W-:Y:S01]  /*2430*/  FMUL R22, R7, R22 ;  /* 0x0000001607167220 */ /* 0x000fe20000400000 */
[----:B------:R-:W-:Y:S01]  /*2440*/  UMOV UR4, 0x400 ;  /* 0x0000040000047882 */ /* 0x000fe20000000000 */
[----:B------:R-:W-:Y:S01]  /*2450*/  FMUL R16, R16, R9 ;  /* 0x0000000910107220 */ /* 0x000fe20000400000 */
[----:B------:R-:W-:Y:S01]  /*2460*/  FMUL R23, R6, R23 ;  /* 0x0000001706177220 */ /* 0x000fe20000400000 */
[----:B------:R-:W-:Y:S01]  /*2470*/  FMUL R17, R17, R10 ;  /* 0x0000000a11117220 */ /* 0x000fe20000400000 */
[----:B------:R-:W-:Y:S01]  /*2480*/  FMUL R21, R18, R21 ;  /* 0x0000001512157220 */ /* 0x000fe20000400000 */
[----:B------:R-:W-:Y:S01]  /*2490*/  FMUL R19, R19, R8 ;  /* 0x0000000813137220 */ /* 0x000fe20000400000 */
[----:B------:R-:W-:-:S02]  /*24a0*/  SHF.R.U32.HI R6, RZ, 0x3, R28 ;  /* 0x00000003ff067819 */ /* 0x000fc4000001161c */
[----:B------:R-:W-:-:S04]  /*24b0*/  LOP3.LUT R3, R3, 0x1c, R28, 0xf8, !PT ;  /* 0x0000001c03037812 */ /* 0x000fc800078ef81c */
[----:B------:R-:W-:-:S04]  /*24c0*/  SHF.R.S32.HI R10, RZ, 0x1f, R3 ;  /* 0x0000001fff0a7819 */ /* 0x000fc80000011403 */
[----:B------:R-:W-:Y:S01]  /*24d0*/  LEA.HI R10, R10, R3, RZ, 0xa ;  /* 0x000000030a0a7211 */ /* 0x000fe200078f50ff */
[----:B-1----:R-:W-:Y:S01]  /*24e0*/  UPRMT UR4, UR5, 0x654, UR4 ;  /* 0x0000065405047896 */ /* 0x002fe20008000004 */
[----:B0-----:R-:W-:-:S04]  /*24f0*/  SHF.L.U32 R0, R0, 0x7, RZ ;  /* 0x0000000700007819 */ /* 0x001fc800000006ff */
[----:B------:R-:W-:-:S04]  /*2500*/  LOP3.LUT R5, R0, 0x380, RZ, 0xc0, !PT ;  /* 0x0000038000057812 */ /* 0x000fc800078ec0ff */
[----:B------:R-:W-:Y:S02]  /*2510*/  SHF.R.U32.HI R4, RZ, 0x3, R5 ;  /* 0x00000003ff047819 */ /* 0x000fe40000011605 */
[C---:B------:R-:W-:Y:S02]  /*2520*/  LOP3.LUT R0, R5.reuse, R2, RZ, 0xfc, !PT ;  /* 0x0000000205007212 */ /* 0x040fe400078efcff */
[C---:B------:R-:W-:Y:S02]  /*2530*/  LOP3.LUT R7, R5.reuse, 0x20, RZ, 0xfc, !PT ;  /* 0x0000002005077812 */ /* 0x040fe400078efcff */
[C---:B------:R-:W-:Y:S02]  /*2540*/  LOP3.LUT R9, R5.reuse, 0x40, RZ, 0xfc, !PT ;  /* 0x0000004005097812 */ /* 0x040fe400078efcff */
[----:B------:R-:W-:Y:S02]  /*2550*/  LOP3.LUT R4, R4, R5, R2, 0xfe, !PT ;  /* 0x0000000504047212 */ /* 0x000fe400078efe02 */
[----:B------:R-:W-:-:S02]  /*2560*/  LOP3.LUT R5, R5, 0x60, RZ, 0xfc, !PT ;  /* 0x0000006005057812 */ /* 0x000fc400078efcff */
[-C--:B------:R-:W-:Y:S02]  /*2570*/  LEA.HI R7, R7, R0.reuse, RZ, 0x1d ;  /* 0x0000000007077211 */ /* 0x080fe400078fe8ff */
[-C--:B------:R-:W-:Y:S02]  /*2580*/  LEA.HI R9, R9, R0.reuse, RZ, 0x1d ;  /* 0x0000000009097211 */ /* 0x080fe400078fe8ff */
[----:B------:R-:W-:Y:S02]  /*2590*/  LEA.HI R5, R5, R0, RZ, 0x1d ;  /* 0x0000000005057211 */ /* 0x000fe400078fe8ff */
[----:B------:R-:W-:Y:S02]  /*25a0*/  LEA R12, R4, UR4, 0x2 ;  /* 0x00000004040c7c11 */ /* 0x000fe4000f8e10ff */
[----:B------:R-:W-:Y:S02]  /*25b0*/  LEA R13, R7, UR4, 0x2 ;  /* 0x00000004070d7c11 */ /* 0x000fe4000f8e10ff */
[----:B------:R-:W-:Y:S01]  /*25c0*/  LEA R14, R9, UR4, 0x2 ;  /* 0x00000004090e7c11 */ /* 0x000fe2000f8e10ff */
[----:B------:R0:W-:Y:S01]  /*25d0*/  STS [R12], R11 ;  /* 0x0000000b0c007388 */ /* 0x0001e20000000800 */
[----:B------:R-:W-:Y:S01]  /*25e0*/  LEA R15, R5, UR4, 0x2 ;  /* 0x00000004050f7c11 */ /* 0x000fe2000f8e10ff */
[----:B------:R-:W1:Y:S01]  /*25f0*/  LDC.64 R8, c[0x0][0x238] ;  /* 0x00008e00ff087b82 */ /* 0x000e620000000a00 */
[----:B------:R-:W-:Y:S01]  /*2600*/  LOP3.LUT R0, R28, 0x1fc, RZ, 0xc0, !PT ;  /* 0x000001fc1c007812 */ /* 0x000fe200078ec0ff */
[----:B------:R-:W-:Y:S01]  /*2610*/  STS [R13+0x80], R26 ;  /* 0x0000801a0d007388 */ /* 0x000fe20000000800 */
[----:B------:R-:W-:-:S03]  /*2620*/  LOP3.LUT R7, R6, 0x3c, RZ, 0xc0, !PT ;  /* 0x0000003c06077812 */ /* 0x000fc600078ec0ff */
[----:B------:R-:W-:Y:S01]  /*2630*/  STS [R14+0x100], R23 ;  /* 0x000100170e007388 */ /* 0x000fe20000000800 */
[----:B------:R-:W-:Y:S02]  /*2640*/  IADD3 R7, R0, R7, RZ ;  /* 0x0000000700077210 */ /* 0x000fe40007ffe0ff */
[C---:B0-----:R-:W-:Y:S01]  /*2650*/  SHF.L.U32 R11, R10.reuse, 0x7, RZ ;  /* 0x000000070a0b7819 */ /* 0x041fe200000006ff */
[----:B------:R-:W-:Y:S01]  /*2660*/  STS [R15+0x180], R22 ;  /* 0x000180160f007388 */ /* 0x000fe20000000800 */
[----:B------:R-:W-:Y:S02]  /*2670*/  LEA R7, R7, UR4, 0x2 ;  /* 0x0000000407077c11 */ /* 0x000fe4000f8e10ff */
[----:B------:R-:W-:Y:S01]  /*2680*/  LOP3.LUT R10, R10, 0xfffffc00, RZ, 0xc0, !PT ;  /* 0xfffffc000a0a7812 */ /* 0x000fe200078ec0ff */
[----:B------:R0:W-:Y:S04]  /*2690*/  STS [R12+0x40], R16 ;  /* 0x000040100c007388 */ /* 0x0001e80000000800 */
[----:B------:R2:W-:Y:S04]  /*26a0*/  STS [R13+0xc0], R17 ;  /* 0x0000c0110d007388 */ /* 0x0005e80000000800 */
[----:B------:R-:W-:Y:S01]  /*26b0*/  STS [R14+0x140], R21 ;  /* 0x000140150e007388 */ /* 0x000fe20000000800 */
[----:B0-----:R-:W-:-:S03]  /*26c0*/  LOP3.LUT R12, R11, 0xfffe0000, RZ, 0xc0, !PT ;  /* 0xfffe00000b0c7812 */ /* 0x001fc600078ec0ff */
[----:B------:R-:W-:Y:S01]  /*26d0*/  STS [R15+0x1c0], R19 ;  /* 0x0001c0130f007388 */ /* 0x000fe20000000800 */
[----:B------:R-:W-:Y:S02]  /*26e0*/  LOP3.LUT R11, R29, R2, RZ, 0xfc, !PT ;  /* 0x000000021d0b7212 */ /* 0x000fe400078efcff */
[----:B------:R-:W-:Y:S01]  /*26f0*/  LOP3.LUT R16, R0, 0x200, RZ, 0xfc, !PT ;  /* 0x0000020000107812 */ /* 0x000fe200078efcff */
[----:B------:R-:W-:Y:S01]  /*2700*/  BAR.SYNC.DEFER_BLOCKING 0x0 ;  /* 0x0000000000007b1d */ /* 0x000fe20000010000 */
[----:B------:R-:W-:Y:S02]  /*2710*/  LOP3.LUT R29, R29, 0x10, R2, 0xfe, !PT ;  /* 0x000000101d1d7812 */ /* 0x000fe400078efe02 */
[----:B------:R-:W-:Y:S02]  /*2720*/  IADD3 R10, R12, R3, -R10 ;  /* 0x000000030c0a7210 */ /* 0x000fe40007ffe80a */
[----:B------:R-:W-:Y:S02]  /*2730*/  ISETP.GE.AND P0, PT, R11, 0x80, PT ;  /* 0x000000800b00780c */ /* 0x000fe40003f06270 */
[----:B------:R-:W-:-:S02]  /*2740*/  SHF.R.U32.HI R16, RZ, 0x3, R16 ;  /* 0x00000003ff107819 */ /* 0x000fc40000011610 */
[----:B------:R-:W-:Y:S02]  /*2750*/  ISETP.GE.AND P1, PT, R29, 0x80, PT ;  /* 0x000000801d00780c */ /* 0x000fe40003f26270 */
[----:B------:R-:W-:Y:S02]  /*2760*/  LEA R3, R11, R10, 0xa ;  /* 0x0000000a0b037211 */ /* 0x000fe400078e50ff */
[----:B--2---:R-:W-:-:S03]  /*2770*/  LOP3.LUT R13, R16, 0x7c, RZ, 0xc0, !PT ;  /* 0x0000007c100d7812 */ /* 0x004fc600078ec0ff */
[----:B-1----:R-:W-:Y:S01]  /*2780*/  IMAD.WIDE R2, R3, 0x4, R8 ;  /* 0x0000000403027825 */ /* 0x002fe200078e0208 */
[----:B------:R-:W-:-:S04]  /*2790*/  IADD3 R13, R0, R13, RZ ;  /* 0x0000000d000d7210 */ /* 0x000fc80007ffe0ff */
[----:B------:R-:W-:Y:S01]  /*27a0*/  LEA R13, R13, UR4, 0x2 ;  /* 0x000000040d0d7c11 */ /* 0x000fe2000f8e10ff */
[----:B------:R-:W0:Y:S04]  /*27b0*/  LDS.128 R4, [R7] ;  /* 0x0000000007047984 */ /* 0x000e280000000c00 */
[----:B0-----:R0:W-:Y:S01]  /*27c0*/  @!P0 STG.E.128 desc[UR6][R2.64], R4 ;  /* 0x0000000402008986 */ /* 0x0011e2000c101d06 */
[----:B------:R-:W-:Y:S05]  /*27d0*/  @P1 EXIT ;  /* 0x000000000000194d */ /* 0x000fea0003800000 */
[----:B------:R-:W0:Y:S01]  /*27e0*/  LDS.128 R12, [R13+0x800] ;  /* 0x000800000d0c7984 */ /* 0x000e220000000c00 */
[----:B------:R-:W-:-:S05]  /*27f0*/  LEA R29, R29, R10, 0xa ;  /* 0x0000000a1d1d7211 */ /* 0x000fca00078e50ff */
[----:B------:R-:W-:-:S05]  /*2800*/  IMAD.WIDE R8, R29, 0x4, R8 ;  /* 0x000000041d087825 */ /* 0x000fca00078e0208 */
[----:B0-----:R-:W-:Y:S01]  /*2810*/  STG.E.128 desc[UR6][R8.64], R12 ;  /* 0x0000000c08007986 */ /* 0x001fe2000c101d06 */
[----:B------:R-:W-:Y:S05]  /*2820*/  EXIT ;  /* 0x000000000000794d */ /* 0x000fea0003800000 */
.L_x_40:
[----:B------:R-:W-:-:S00]  /*2830*/  BRA `(.L_x_40) ;  /* 0xfffffffc00fc7947 */ /* 0x000fc0000383ffff */
[----:B------:R-:W-:-:S00]  /*2840*/  NOP ;  /* 0x0000000000007918 */ /* 0x000fc00000000000 */
        /* <DEDUP_REMOVED lines=11> */
.L_x_41:


//--------------------- .nv.global.init           --------------------------
	.section	.nv.global.init,"aw",@progbits
.nv.global.init:
	.type		_$_str,@object
	.size		_$_str,(_$_str_$_2 - _$_str)
_$_str:
        /*0000*/ 	.byte	0x5f, 0x5f, 0x43, 0x55, 0x44, 0x41, 0x5f, 0x46, 0x54, 0x5a, 0x00
	.type		_$_str_$_2,@object
	.size		_$_str_$_2,(.L_1 - _$_str_$_2)
_$_str_$_2:
        /*000b*/ 	.byte	0x5f, 0x5f, 0x43, 0x55, 0x44, 0x41, 0x5f, 0x50, 0x52, 0x45, 0x43, 0x5f, 0x53, 0x51, 0x52, 0x54
        /*001b*/ 	.byte	0x00
.L_1:


//--------------------- .nv.shared.triton_poi_fused__native_batch_norm_legit_no_training_mul_softplus_tanh_8 --------------------------
	.section	.nv.shared.triton_poi_fused__native_batch_norm_legit_no_training_mul_softplus_tanh_8,"aw",@nobits
	.sectionflags	@""
	.align	16
	.zero		1024


//--------------------- .nv.constant0.triton_poi_fused__native_batch_norm_legit_no_training_mul_softplus_tanh_8 --------------------------
	.section	.nv.constant0.triton_poi_fused__native_batch_norm_legit_no_training_mul_softplus_tanh_8,"a",@progbits
	.sectionflags	@""
	.align	4
.nv.constant0.triton_poi_fused__native_batch_norm_legit_no_training_mul_softplus_tanh_8:
	.zero		584
